//
// Generated by NVIDIA NVVM Compiler
//
// Compiler Build ID: CL-36424714
// Cuda compilation tools, release 13.0, V13.0.88
// Based on NVVM 20.0.0
//

.version 9.0
.target sm_100
.address_size 64

	// .globl	_Z31dim3_sweep_kernel_miniKBA_blockPiS_S_S_S_iiS_iiiiiiiiiiiiiiiiiiiiiiiiiiPKdS1_PdddS2_S2_S2_S2_S2_S2_S2_S2_S2_S2_S2_S2_S1_S1_S2_S2_S2_S2_
.global .align 8 .u64 mutexin;
.global .align 8 .u64 mutexout;
// _ZZ31dim3_sweep_kernel_miniKBA_blockPiS_S_S_S_iiS_iiiiiiiiiiiiiiiiiiiiiiiiiiPKdS1_PdddS2_S2_S2_S2_S2_S2_S2_S2_S2_S2_S2_S2_S1_S1_S2_S2_S2_S2_E3buf has been demoted
// _ZZ31dim3_sweep_kernel_miniKBA_blockPiS_S_S_S_iiS_iiiiiiiiiiiiiiiiiiiiiiiiiiPKdS1_PdddS2_S2_S2_S2_S2_S2_S2_S2_S2_S2_S2_S2_S1_S1_S2_S2_S2_S2_E7s_vdelt has been demoted

.visible .entry _Z31dim3_sweep_kernel_miniKBA_blockPiS_S_S_S_iiS_iiiiiiiiiiiiiiiiiiiiiiiiiiPKdS1_PdddS2_S2_S2_S2_S2_S2_S2_S2_S2_S2_S2_S2_S1_S1_S2_S2_S2_S2_(
	.param .u64 .ptr .align 1 _Z31dim3_sweep_kernel_miniKBA_blockPiS_S_S_S_iiS_iiiiiiiiiiiiiiiiiiiiiiiiiiPKdS1_PdddS2_S2_S2_S2_S2_S2_S2_S2_S2_S2_S2_S2_S1_S1_S2_S2_S2_S2__param_0,
	.param .u64 .ptr .align 1 _Z31dim3_sweep_kernel_miniKBA_blockPiS_S_S_S_iiS_iiiiiiiiiiiiiiiiiiiiiiiiiiPKdS1_PdddS2_S2_S2_S2_S2_S2_S2_S2_S2_S2_S2_S2_S1_S1_S2_S2_S2_S2__param_1,
	.param .u64 .ptr .align 1 _Z31dim3_sweep_kernel_miniKBA_blockPiS_S_S_S_iiS_iiiiiiiiiiiiiiiiiiiiiiiiiiPKdS1_PdddS2_S2_S2_S2_S2_S2_S2_S2_S2_S2_S2_S2_S1_S1_S2_S2_S2_S2__param_2,
	.param .u64 .ptr .align 1 _Z31dim3_sweep_kernel_miniKBA_blockPiS_S_S_S_iiS_iiiiiiiiiiiiiiiiiiiiiiiiiiPKdS1_PdddS2_S2_S2_S2_S2_S2_S2_S2_S2_S2_S2_S2_S1_S1_S2_S2_S2_S2__param_3,
	.param .u64 .ptr .align 1 _Z31dim3_sweep_kernel_miniKBA_blockPiS_S_S_S_iiS_iiiiiiiiiiiiiiiiiiiiiiiiiiPKdS1_PdddS2_S2_S2_S2_S2_S2_S2_S2_S2_S2_S2_S2_S1_S1_S2_S2_S2_S2__param_4,
	.param .u32 _Z31dim3_sweep_kernel_miniKBA_blockPiS_S_S_S_iiS_iiiiiiiiiiiiiiiiiiiiiiiiiiPKdS1_PdddS2_S2_S2_S2_S2_S2_S2_S2_S2_S2_S2_S2_S1_S1_S2_S2_S2_S2__param_5,
	.param .u32 _Z31dim3_sweep_kernel_miniKBA_blockPiS_S_S_S_iiS_iiiiiiiiiiiiiiiiiiiiiiiiiiPKdS1_PdddS2_S2_S2_S2_S2_S2_S2_S2_S2_S2_S2_S2_S1_S1_S2_S2_S2_S2__param_6,
	.param .u64 .ptr .align 1 _Z31dim3_sweep_kernel_miniKBA_blockPiS_S_S_S_iiS_iiiiiiiiiiiiiiiiiiiiiiiiiiPKdS1_PdddS2_S2_S2_S2_S2_S2_S2_S2_S2_S2_S2_S2_S1_S1_S2_S2_S2_S2__param_7,
	.param .u32 _Z31dim3_sweep_kernel_miniKBA_blockPiS_S_S_S_iiS_iiiiiiiiiiiiiiiiiiiiiiiiiiPKdS1_PdddS2_S2_S2_S2_S2_S2_S2_S2_S2_S2_S2_S2_S1_S1_S2_S2_S2_S2__param_8,
	.param .u32 _Z31dim3_sweep_kernel_miniKBA_blockPiS_S_S_S_iiS_iiiiiiiiiiiiiiiiiiiiiiiiiiPKdS1_PdddS2_S2_S2_S2_S2_S2_S2_S2_S2_S2_S2_S2_S1_S1_S2_S2_S2_S2__param_9,
	.param .u32 _Z31dim3_sweep_kernel_miniKBA_blockPiS_S_S_S_iiS_iiiiiiiiiiiiiiiiiiiiiiiiiiPKdS1_PdddS2_S2_S2_S2_S2_S2_S2_S2_S2_S2_S2_S2_S1_S1_S2_S2_S2_S2__param_10,
	.param .u32 _Z31dim3_sweep_kernel_miniKBA_blockPiS_S_S_S_iiS_iiiiiiiiiiiiiiiiiiiiiiiiiiPKdS1_PdddS2_S2_S2_S2_S2_S2_S2_S2_S2_S2_S2_S2_S1_S1_S2_S2_S2_S2__param_11,
	.param .u32 _Z31dim3_sweep_kernel_miniKBA_blockPiS_S_S_S_iiS_iiiiiiiiiiiiiiiiiiiiiiiiiiPKdS1_PdddS2_S2_S2_S2_S2_S2_S2_S2_S2_S2_S2_S2_S1_S1_S2_S2_S2_S2__param_12,
	.param .u32 _Z31dim3_sweep_kernel_miniKBA_blockPiS_S_S_S_iiS_iiiiiiiiiiiiiiiiiiiiiiiiiiPKdS1_PdddS2_S2_S2_S2_S2_S2_S2_S2_S2_S2_S2_S2_S1_S1_S2_S2_S2_S2__param_13,
	.param .u32 _Z31dim3_sweep_kernel_miniKBA_blockPiS_S_S_S_iiS_iiiiiiiiiiiiiiiiiiiiiiiiiiPKdS1_PdddS2_S2_S2_S2_S2_S2_S2_S2_S2_S2_S2_S2_S1_S1_S2_S2_S2_S2__param_14,
	.param .u32 _Z31dim3_sweep_kernel_miniKBA_blockPiS_S_S_S_iiS_iiiiiiiiiiiiiiiiiiiiiiiiiiPKdS1_PdddS2_S2_S2_S2_S2_S2_S2_S2_S2_S2_S2_S2_S1_S1_S2_S2_S2_S2__param_15,
	.param .u32 _Z31dim3_sweep_kernel_miniKBA_blockPiS_S_S_S_iiS_iiiiiiiiiiiiiiiiiiiiiiiiiiPKdS1_PdddS2_S2_S2_S2_S2_S2_S2_S2_S2_S2_S2_S2_S1_S1_S2_S2_S2_S2__param_16,
	.param .u32 _Z31dim3_sweep_kernel_miniKBA_blockPiS_S_S_S_iiS_iiiiiiiiiiiiiiiiiiiiiiiiiiPKdS1_PdddS2_S2_S2_S2_S2_S2_S2_S2_S2_S2_S2_S2_S1_S1_S2_S2_S2_S2__param_17,
	.param .u32 _Z31dim3_sweep_kernel_miniKBA_blockPiS_S_S_S_iiS_iiiiiiiiiiiiiiiiiiiiiiiiiiPKdS1_PdddS2_S2_S2_S2_S2_S2_S2_S2_S2_S2_S2_S2_S1_S1_S2_S2_S2_S2__param_18,
	.param .u32 _Z31dim3_sweep_kernel_miniKBA_blockPiS_S_S_S_iiS_iiiiiiiiiiiiiiiiiiiiiiiiiiPKdS1_PdddS2_S2_S2_S2_S2_S2_S2_S2_S2_S2_S2_S2_S1_S1_S2_S2_S2_S2__param_19,
	.param .u32 _Z31dim3_sweep_kernel_miniKBA_blockPiS_S_S_S_iiS_iiiiiiiiiiiiiiiiiiiiiiiiiiPKdS1_PdddS2_S2_S2_S2_S2_S2_S2_S2_S2_S2_S2_S2_S1_S1_S2_S2_S2_S2__param_20,
	.param .u32 _Z31dim3_sweep_kernel_miniKBA_blockPiS_S_S_S_iiS_iiiiiiiiiiiiiiiiiiiiiiiiiiPKdS1_PdddS2_S2_S2_S2_S2_S2_S2_S2_S2_S2_S2_S2_S1_S1_S2_S2_S2_S2__param_21,
	.param .u32 _Z31dim3_sweep_kernel_miniKBA_blockPiS_S_S_S_iiS_iiiiiiiiiiiiiiiiiiiiiiiiiiPKdS1_PdddS2_S2_S2_S2_S2_S2_S2_S2_S2_S2_S2_S2_S1_S1_S2_S2_S2_S2__param_22,
	.param .u32 _Z31dim3_sweep_kernel_miniKBA_blockPiS_S_S_S_iiS_iiiiiiiiiiiiiiiiiiiiiiiiiiPKdS1_PdddS2_S2_S2_S2_S2_S2_S2_S2_S2_S2_S2_S2_S1_S1_S2_S2_S2_S2__param_23,
	.param .u32 _Z31dim3_sweep_kernel_miniKBA_blockPiS_S_S_S_iiS_iiiiiiiiiiiiiiiiiiiiiiiiiiPKdS1_PdddS2_S2_S2_S2_S2_S2_S2_S2_S2_S2_S2_S2_S1_S1_S2_S2_S2_S2__param_24,
	.param .u32 _Z31dim3_sweep_kernel_miniKBA_blockPiS_S_S_S_iiS_iiiiiiiiiiiiiiiiiiiiiiiiiiPKdS1_PdddS2_S2_S2_S2_S2_S2_S2_S2_S2_S2_S2_S2_S1_S1_S2_S2_S2_S2__param_25,
	.param .u32 _Z31dim3_sweep_kernel_miniKBA_blockPiS_S_S_S_iiS_iiiiiiiiiiiiiiiiiiiiiiiiiiPKdS1_PdddS2_S2_S2_S2_S2_S2_S2_S2_S2_S2_S2_S2_S1_S1_S2_S2_S2_S2__param_26,
	.param .u32 _Z31dim3_sweep_kernel_miniKBA_blockPiS_S_S_S_iiS_iiiiiiiiiiiiiiiiiiiiiiiiiiPKdS1_PdddS2_S2_S2_S2_S2_S2_S2_S2_S2_S2_S2_S2_S1_S1_S2_S2_S2_S2__param_27,
	.param .u32 _Z31dim3_sweep_kernel_miniKBA_blockPiS_S_S_S_iiS_iiiiiiiiiiiiiiiiiiiiiiiiiiPKdS1_PdddS2_S2_S2_S2_S2_S2_S2_S2_S2_S2_S2_S2_S1_S1_S2_S2_S2_S2__param_28,
	.param .u32 _Z31dim3_sweep_kernel_miniKBA_blockPiS_S_S_S_iiS_iiiiiiiiiiiiiiiiiiiiiiiiiiPKdS1_PdddS2_S2_S2_S2_S2_S2_S2_S2_S2_S2_S2_S2_S1_S1_S2_S2_S2_S2__param_29,
	.param .u32 _Z31dim3_sweep_kernel_miniKBA_blockPiS_S_S_S_iiS_iiiiiiiiiiiiiiiiiiiiiiiiiiPKdS1_PdddS2_S2_S2_S2_S2_S2_S2_S2_S2_S2_S2_S2_S1_S1_S2_S2_S2_S2__param_30,
	.param .u32 _Z31dim3_sweep_kernel_miniKBA_blockPiS_S_S_S_iiS_iiiiiiiiiiiiiiiiiiiiiiiiiiPKdS1_PdddS2_S2_S2_S2_S2_S2_S2_S2_S2_S2_S2_S2_S1_S1_S2_S2_S2_S2__param_31,
	.param .u32 _Z31dim3_sweep_kernel_miniKBA_blockPiS_S_S_S_iiS_iiiiiiiiiiiiiiiiiiiiiiiiiiPKdS1_PdddS2_S2_S2_S2_S2_S2_S2_S2_S2_S2_S2_S2_S1_S1_S2_S2_S2_S2__param_32,
	.param .u32 _Z31dim3_sweep_kernel_miniKBA_blockPiS_S_S_S_iiS_iiiiiiiiiiiiiiiiiiiiiiiiiiPKdS1_PdddS2_S2_S2_S2_S2_S2_S2_S2_S2_S2_S2_S2_S1_S1_S2_S2_S2_S2__param_33,
	.param .u64 .ptr .align 1 _Z31dim3_sweep_kernel_miniKBA_blockPiS_S_S_S_iiS_iiiiiiiiiiiiiiiiiiiiiiiiiiPKdS1_PdddS2_S2_S2_S2_S2_S2_S2_S2_S2_S2_S2_S2_S1_S1_S2_S2_S2_S2__param_34,
	.param .u64 .ptr .align 1 _Z31dim3_sweep_kernel_miniKBA_blockPiS_S_S_S_iiS_iiiiiiiiiiiiiiiiiiiiiiiiiiPKdS1_PdddS2_S2_S2_S2_S2_S2_S2_S2_S2_S2_S2_S2_S1_S1_S2_S2_S2_S2__param_35,
	.param .u64 .ptr .align 1 _Z31dim3_sweep_kernel_miniKBA_blockPiS_S_S_S_iiS_iiiiiiiiiiiiiiiiiiiiiiiiiiPKdS1_PdddS2_S2_S2_S2_S2_S2_S2_S2_S2_S2_S2_S2_S1_S1_S2_S2_S2_S2__param_36,
	.param .f64 _Z31dim3_sweep_kernel_miniKBA_blockPiS_S_S_S_iiS_iiiiiiiiiiiiiiiiiiiiiiiiiiPKdS1_PdddS2_S2_S2_S2_S2_S2_S2_S2_S2_S2_S2_S2_S1_S1_S2_S2_S2_S2__param_37,
	.param .f64 _Z31dim3_sweep_kernel_miniKBA_blockPiS_S_S_S_iiS_iiiiiiiiiiiiiiiiiiiiiiiiiiPKdS1_PdddS2_S2_S2_S2_S2_S2_S2_S2_S2_S2_S2_S2_S1_S1_S2_S2_S2_S2__param_38,
	.param .u64 .ptr .align 1 _Z31dim3_sweep_kernel_miniKBA_blockPiS_S_S_S_iiS_iiiiiiiiiiiiiiiiiiiiiiiiiiPKdS1_PdddS2_S2_S2_S2_S2_S2_S2_S2_S2_S2_S2_S2_S1_S1_S2_S2_S2_S2__param_39,
	.param .u64 .ptr .align 1 _Z31dim3_sweep_kernel_miniKBA_blockPiS_S_S_S_iiS_iiiiiiiiiiiiiiiiiiiiiiiiiiPKdS1_PdddS2_S2_S2_S2_S2_S2_S2_S2_S2_S2_S2_S2_S1_S1_S2_S2_S2_S2__param_40,
	.param .u64 .ptr .align 1 _Z31dim3_sweep_kernel_miniKBA_blockPiS_S_S_S_iiS_iiiiiiiiiiiiiiiiiiiiiiiiiiPKdS1_PdddS2_S2_S2_S2_S2_S2_S2_S2_S2_S2_S2_S2_S1_S1_S2_S2_S2_S2__param_41,
	.param .u64 .ptr .align 1 _Z31dim3_sweep_kernel_miniKBA_blockPiS_S_S_S_iiS_iiiiiiiiiiiiiiiiiiiiiiiiiiPKdS1_PdddS2_S2_S2_S2_S2_S2_S2_S2_S2_S2_S2_S2_S1_S1_S2_S2_S2_S2__param_42,
	.param .u64 .ptr .align 1 _Z31dim3_sweep_kernel_miniKBA_blockPiS_S_S_S_iiS_iiiiiiiiiiiiiiiiiiiiiiiiiiPKdS1_PdddS2_S2_S2_S2_S2_S2_S2_S2_S2_S2_S2_S2_S1_S1_S2_S2_S2_S2__param_43,
	.param .u64 .ptr .align 1 _Z31dim3_sweep_kernel_miniKBA_blockPiS_S_S_S_iiS_iiiiiiiiiiiiiiiiiiiiiiiiiiPKdS1_PdddS2_S2_S2_S2_S2_S2_S2_S2_S2_S2_S2_S2_S1_S1_S2_S2_S2_S2__param_44,
	.param .u64 .ptr .align 1 _Z31dim3_sweep_kernel_miniKBA_blockPiS_S_S_S_iiS_iiiiiiiiiiiiiiiiiiiiiiiiiiPKdS1_PdddS2_S2_S2_S2_S2_S2_S2_S2_S2_S2_S2_S2_S1_S1_S2_S2_S2_S2__param_45,
	.param .u64 .ptr .align 1 _Z31dim3_sweep_kernel_miniKBA_blockPiS_S_S_S_iiS_iiiiiiiiiiiiiiiiiiiiiiiiiiPKdS1_PdddS2_S2_S2_S2_S2_S2_S2_S2_S2_S2_S2_S2_S1_S1_S2_S2_S2_S2__param_46,
	.param .u64 .ptr .align 1 _Z31dim3_sweep_kernel_miniKBA_blockPiS_S_S_S_iiS_iiiiiiiiiiiiiiiiiiiiiiiiiiPKdS1_PdddS2_S2_S2_S2_S2_S2_S2_S2_S2_S2_S2_S2_S1_S1_S2_S2_S2_S2__param_47,
	.param .u64 .ptr .align 1 _Z31dim3_sweep_kernel_miniKBA_blockPiS_S_S_S_iiS_iiiiiiiiiiiiiiiiiiiiiiiiiiPKdS1_PdddS2_S2_S2_S2_S2_S2_S2_S2_S2_S2_S2_S2_S1_S1_S2_S2_S2_S2__param_48,
	.param .u64 .ptr .align 1 _Z31dim3_sweep_kernel_miniKBA_blockPiS_S_S_S_iiS_iiiiiiiiiiiiiiiiiiiiiiiiiiPKdS1_PdddS2_S2_S2_S2_S2_S2_S2_S2_S2_S2_S2_S2_S1_S1_S2_S2_S2_S2__param_49,
	.param .u64 .ptr .align 1 _Z31dim3_sweep_kernel_miniKBA_blockPiS_S_S_S_iiS_iiiiiiiiiiiiiiiiiiiiiiiiiiPKdS1_PdddS2_S2_S2_S2_S2_S2_S2_S2_S2_S2_S2_S2_S1_S1_S2_S2_S2_S2__param_50,
	.param .u64 .ptr .align 1 _Z31dim3_sweep_kernel_miniKBA_blockPiS_S_S_S_iiS_iiiiiiiiiiiiiiiiiiiiiiiiiiPKdS1_PdddS2_S2_S2_S2_S2_S2_S2_S2_S2_S2_S2_S2_S1_S1_S2_S2_S2_S2__param_51,
	.param .u64 .ptr .align 1 _Z31dim3_sweep_kernel_miniKBA_blockPiS_S_S_S_iiS_iiiiiiiiiiiiiiiiiiiiiiiiiiPKdS1_PdddS2_S2_S2_S2_S2_S2_S2_S2_S2_S2_S2_S2_S1_S1_S2_S2_S2_S2__param_52,
	.param .u64 .ptr .align 1 _Z31dim3_sweep_kernel_miniKBA_blockPiS_S_S_S_iiS_iiiiiiiiiiiiiiiiiiiiiiiiiiPKdS1_PdddS2_S2_S2_S2_S2_S2_S2_S2_S2_S2_S2_S2_S1_S1_S2_S2_S2_S2__param_53,
	.param .u64 .ptr .align 1 _Z31dim3_sweep_kernel_miniKBA_blockPiS_S_S_S_iiS_iiiiiiiiiiiiiiiiiiiiiiiiiiPKdS1_PdddS2_S2_S2_S2_S2_S2_S2_S2_S2_S2_S2_S2_S1_S1_S2_S2_S2_S2__param_54,
	.param .u64 .ptr .align 1 _Z31dim3_sweep_kernel_miniKBA_blockPiS_S_S_S_iiS_iiiiiiiiiiiiiiiiiiiiiiiiiiPKdS1_PdddS2_S2_S2_S2_S2_S2_S2_S2_S2_S2_S2_S2_S1_S1_S2_S2_S2_S2__param_55,
	.param .u64 .ptr .align 1 _Z31dim3_sweep_kernel_miniKBA_blockPiS_S_S_S_iiS_iiiiiiiiiiiiiiiiiiiiiiiiiiPKdS1_PdddS2_S2_S2_S2_S2_S2_S2_S2_S2_S2_S2_S2_S1_S1_S2_S2_S2_S2__param_56
)
{
	.reg .pred 	%p<129>;
	.reg .b32 	%r<269>;
	.reg .b64 	%rd<214>;
	.reg .b64 	%fd<288>;
	// demoted variable
	.shared .align 8 .b8 _ZZ31dim3_sweep_kernel_miniKBA_blockPiS_S_S_S_iiS_iiiiiiiiiiiiiiiiiiiiiiiiiiPKdS1_PdddS2_S2_S2_S2_S2_S2_S2_S2_S2_S2_S2_S2_S1_S1_S2_S2_S2_S2_E3buf[512];
	// demoted variable
	.shared .align 8 .f64 _ZZ31dim3_sweep_kernel_miniKBA_blockPiS_S_S_S_iiS_iiiiiiiiiiiiiiiiiiiiiiiiiiPKdS1_PdddS2_S2_S2_S2_S2_S2_S2_S2_S2_S2_S2_S2_S1_S1_S2_S2_S2_S2_E7s_vdelt;
	ld.param.u32 	%r76, [_Z31dim3_sweep_kernel_miniKBA_blockPiS_S_S_S_iiS_iiiiiiiiiiiiiiiiiiiiiiiiiiPKdS1_PdddS2_S2_S2_S2_S2_S2_S2_S2_S2_S2_S2_S2_S1_S1_S2_S2_S2_S2__param_5];
	ld.param.u64 	%rd42, [_Z31dim3_sweep_kernel_miniKBA_blockPiS_S_S_S_iiS_iiiiiiiiiiiiiiiiiiiiiiiiiiPKdS1_PdddS2_S2_S2_S2_S2_S2_S2_S2_S2_S2_S2_S2_S1_S1_S2_S2_S2_S2__param_7];
	ld.param.u32 	%r77, [_Z31dim3_sweep_kernel_miniKBA_blockPiS_S_S_S_iiS_iiiiiiiiiiiiiiiiiiiiiiiiiiPKdS1_PdddS2_S2_S2_S2_S2_S2_S2_S2_S2_S2_S2_S2_S1_S1_S2_S2_S2_S2__param_8];
	ld.param.u32 	%r78, [_Z31dim3_sweep_kernel_miniKBA_blockPiS_S_S_S_iiS_iiiiiiiiiiiiiiiiiiiiiiiiiiPKdS1_PdddS2_S2_S2_S2_S2_S2_S2_S2_S2_S2_S2_S2_S1_S1_S2_S2_S2_S2__param_9];
	ld.param.u32 	%r89, [_Z31dim3_sweep_kernel_miniKBA_blockPiS_S_S_S_iiS_iiiiiiiiiiiiiiiiiiiiiiiiiiPKdS1_PdddS2_S2_S2_S2_S2_S2_S2_S2_S2_S2_S2_S2_S1_S1_S2_S2_S2_S2__param_20];
	ld.param.f64 	%fd70, [_Z31dim3_sweep_kernel_miniKBA_blockPiS_S_S_S_iiS_iiiiiiiiiiiiiiiiiiiiiiiiiiPKdS1_PdddS2_S2_S2_S2_S2_S2_S2_S2_S2_S2_S2_S2_S1_S1_S2_S2_S2_S2__param_37];
	ld.param.f64 	%fd71, [_Z31dim3_sweep_kernel_miniKBA_blockPiS_S_S_S_iiS_iiiiiiiiiiiiiiiiiiiiiiiiiiPKdS1_PdddS2_S2_S2_S2_S2_S2_S2_S2_S2_S2_S2_S2_S1_S1_S2_S2_S2_S2__param_38];
	ld.param.u64 	%rd28, [_Z31dim3_sweep_kernel_miniKBA_blockPiS_S_S_S_iiS_iiiiiiiiiiiiiiiiiiiiiiiiiiPKdS1_PdddS2_S2_S2_S2_S2_S2_S2_S2_S2_S2_S2_S2_S1_S1_S2_S2_S2_S2__param_39];
	ld.param.u64 	%rd29, [_Z31dim3_sweep_kernel_miniKBA_blockPiS_S_S_S_iiS_iiiiiiiiiiiiiiiiiiiiiiiiiiPKdS1_PdddS2_S2_S2_S2_S2_S2_S2_S2_S2_S2_S2_S2_S1_S1_S2_S2_S2_S2__param_40];
	ld.param.u64 	%rd30, [_Z31dim3_sweep_kernel_miniKBA_blockPiS_S_S_S_iiS_iiiiiiiiiiiiiiiiiiiiiiiiiiPKdS1_PdddS2_S2_S2_S2_S2_S2_S2_S2_S2_S2_S2_S2_S1_S1_S2_S2_S2_S2__param_41];
	ld.param.u64 	%rd43, [_Z31dim3_sweep_kernel_miniKBA_blockPiS_S_S_S_iiS_iiiiiiiiiiiiiiiiiiiiiiiiiiPKdS1_PdddS2_S2_S2_S2_S2_S2_S2_S2_S2_S2_S2_S2_S1_S1_S2_S2_S2_S2__param_50];
	ld.param.u64 	%rd44, [_Z31dim3_sweep_kernel_miniKBA_blockPiS_S_S_S_iiS_iiiiiiiiiiiiiiiiiiiiiiiiiiPKdS1_PdddS2_S2_S2_S2_S2_S2_S2_S2_S2_S2_S2_S2_S1_S1_S2_S2_S2_S2__param_52];
	ld.param.u64 	%rd45, [_Z31dim3_sweep_kernel_miniKBA_blockPiS_S_S_S_iiS_iiiiiiiiiiiiiiiiiiiiiiiiiiPKdS1_PdddS2_S2_S2_S2_S2_S2_S2_S2_S2_S2_S2_S2_S1_S1_S2_S2_S2_S2__param_53];
	ld.param.u64 	%rd46, [_Z31dim3_sweep_kernel_miniKBA_blockPiS_S_S_S_iiS_iiiiiiiiiiiiiiiiiiiiiiiiiiPKdS1_PdddS2_S2_S2_S2_S2_S2_S2_S2_S2_S2_S2_S2_S1_S1_S2_S2_S2_S2__param_56];
	cvta.to.global.u64 	%rd1, %rd46;
	cvta.to.global.u64 	%rd2, %rd43;
	cvta.to.global.u64 	%rd3, %rd45;
	cvta.to.global.u64 	%rd4, %rd44;
	cvta.to.global.u64 	%rd47, %rd42;
	mov.u32 	%r1, %nctaid.x;
	mov.u32 	%r2, %tid.x;
	mov.u32 	%r102, %ctaid.y;
	mul.wide.u32 	%rd48, %r102, 4;
	add.s64 	%rd49, %rd47, %rd48;
	ld.global.u32 	%r3, [%rd49];
	setp.ne.s32 	%p4, %r2, 0;
	@%p4 bra 	$L__BB0_2;
	ld.param.u64 	%rd200, [_Z31dim3_sweep_kernel_miniKBA_blockPiS_S_S_S_iiS_iiiiiiiiiiiiiiiiiiiiiiiiiiPKdS1_PdddS2_S2_S2_S2_S2_S2_S2_S2_S2_S2_S2_S2_S1_S1_S2_S2_S2_S2__param_34];
	cvta.to.global.u64 	%rd50, %rd200;
	mul.wide.s32 	%rd51, %r3, 8;
	add.s64 	%rd52, %rd50, %rd51;
	ld.global.f64 	%fd72, [%rd52+-8];
	st.shared.f64 	[_ZZ31dim3_sweep_kernel_miniKBA_blockPiS_S_S_S_iiS_iiiiiiiiiiiiiiiiiiiiiiiiiiPKdS1_PdddS2_S2_S2_S2_S2_S2_S2_S2_S2_S2_S2_S2_S1_S1_S2_S2_S2_S2_E7s_vdelt], %fd72;
$L__BB0_2:
	bar.sync 	0;
	setp.lt.s32 	%p5, %r76, 1;
	@%p5 bra 	$L__BB0_151;
	ld.param.u64 	%rd201, [_Z31dim3_sweep_kernel_miniKBA_blockPiS_S_S_S_iiS_iiiiiiiiiiiiiiiiiiiiiiiiiiPKdS1_PdddS2_S2_S2_S2_S2_S2_S2_S2_S2_S2_S2_S2_S1_S1_S2_S2_S2_S2__param_35];
	ld.param.u32 	%r253, [_Z31dim3_sweep_kernel_miniKBA_blockPiS_S_S_S_iiS_iiiiiiiiiiiiiiiiiiiiiiiiiiPKdS1_PdddS2_S2_S2_S2_S2_S2_S2_S2_S2_S2_S2_S2_S1_S1_S2_S2_S2_S2__param_33];
	ld.param.u32 	%r251, [_Z31dim3_sweep_kernel_miniKBA_blockPiS_S_S_S_iiS_iiiiiiiiiiiiiiiiiiiiiiiiiiPKdS1_PdddS2_S2_S2_S2_S2_S2_S2_S2_S2_S2_S2_S2_S1_S1_S2_S2_S2_S2__param_32];
	ld.param.u32 	%r249, [_Z31dim3_sweep_kernel_miniKBA_blockPiS_S_S_S_iiS_iiiiiiiiiiiiiiiiiiiiiiiiiiPKdS1_PdddS2_S2_S2_S2_S2_S2_S2_S2_S2_S2_S2_S2_S1_S1_S2_S2_S2_S2__param_31];
	ld.param.u32 	%r247, [_Z31dim3_sweep_kernel_miniKBA_blockPiS_S_S_S_iiS_iiiiiiiiiiiiiiiiiiiiiiiiiiPKdS1_PdddS2_S2_S2_S2_S2_S2_S2_S2_S2_S2_S2_S2_S1_S1_S2_S2_S2_S2__param_30];
	ld.param.u32 	%r245, [_Z31dim3_sweep_kernel_miniKBA_blockPiS_S_S_S_iiS_iiiiiiiiiiiiiiiiiiiiiiiiiiPKdS1_PdddS2_S2_S2_S2_S2_S2_S2_S2_S2_S2_S2_S2_S1_S1_S2_S2_S2_S2__param_29];
	ld.param.u32 	%r242, [_Z31dim3_sweep_kernel_miniKBA_blockPiS_S_S_S_iiS_iiiiiiiiiiiiiiiiiiiiiiiiiiPKdS1_PdddS2_S2_S2_S2_S2_S2_S2_S2_S2_S2_S2_S2_S1_S1_S2_S2_S2_S2__param_28];
	ld.param.u32 	%r232, [_Z31dim3_sweep_kernel_miniKBA_blockPiS_S_S_S_iiS_iiiiiiiiiiiiiiiiiiiiiiiiiiPKdS1_PdddS2_S2_S2_S2_S2_S2_S2_S2_S2_S2_S2_S2_S1_S1_S2_S2_S2_S2__param_17];
	ld.param.u32 	%r229, [_Z31dim3_sweep_kernel_miniKBA_blockPiS_S_S_S_iiS_iiiiiiiiiiiiiiiiiiiiiiiiiiPKdS1_PdddS2_S2_S2_S2_S2_S2_S2_S2_S2_S2_S2_S2_S1_S1_S2_S2_S2_S2__param_16];
	ld.param.u32 	%r224, [_Z31dim3_sweep_kernel_miniKBA_blockPiS_S_S_S_iiS_iiiiiiiiiiiiiiiiiiiiiiiiiiPKdS1_PdddS2_S2_S2_S2_S2_S2_S2_S2_S2_S2_S2_S2_S1_S1_S2_S2_S2_S2__param_15];
	ld.param.u32 	%r208, [_Z31dim3_sweep_kernel_miniKBA_blockPiS_S_S_S_iiS_iiiiiiiiiiiiiiiiiiiiiiiiiiPKdS1_PdddS2_S2_S2_S2_S2_S2_S2_S2_S2_S2_S2_S2_S1_S1_S2_S2_S2_S2__param_14];
	ld.param.u32 	%r207, [_Z31dim3_sweep_kernel_miniKBA_blockPiS_S_S_S_iiS_iiiiiiiiiiiiiiiiiiiiiiiiiiPKdS1_PdddS2_S2_S2_S2_S2_S2_S2_S2_S2_S2_S2_S2_S1_S1_S2_S2_S2_S2__param_13];
	ld.param.u32 	%r203, [_Z31dim3_sweep_kernel_miniKBA_blockPiS_S_S_S_iiS_iiiiiiiiiiiiiiiiiiiiiiiiiiPKdS1_PdddS2_S2_S2_S2_S2_S2_S2_S2_S2_S2_S2_S2_S1_S1_S2_S2_S2_S2__param_12];
	ld.param.u32 	%r199, [_Z31dim3_sweep_kernel_miniKBA_blockPiS_S_S_S_iiS_iiiiiiiiiiiiiiiiiiiiiiiiiiPKdS1_PdddS2_S2_S2_S2_S2_S2_S2_S2_S2_S2_S2_S2_S1_S1_S2_S2_S2_S2__param_11];
	ld.param.u32 	%r197, [_Z31dim3_sweep_kernel_miniKBA_blockPiS_S_S_S_iiS_iiiiiiiiiiiiiiiiiiiiiiiiiiPKdS1_PdddS2_S2_S2_S2_S2_S2_S2_S2_S2_S2_S2_S2_S1_S1_S2_S2_S2_S2__param_10];
	mov.u32 	%r4, %ctaid.x;
	add.s32 	%r104, %r77, -1;
	mul.lo.s32 	%r5, %r199, %r104;
	mad.lo.s32 	%r6, %r199, %r77, 1;
	add.s32 	%r105, %r3, -1;
	mad.lo.s32 	%r7, %r105, %r232, -1;
	setp.eq.s32 	%p6, %r242, 1;
	setp.ne.s32 	%p7, %r251, 0;
	setp.eq.s32 	%p8, %r242, 2;
	setp.ne.s32 	%p9, %r247, 0;
	setp.eq.s32 	%p10, %r245, 1;
	setp.ne.s32 	%p11, %r253, 0;
	and.pred  	%p12, %p10, %p11;
	setp.lt.s32 	%p13, %r203, 3;
	or.pred  	%p1, %p13, %p12;
	setp.eq.s32 	%p14, %r245, 2;
	setp.ne.s32 	%p15, %r249, 0;
	mul.lo.s32 	%r8, %r105, %r229;
	add.s32 	%r9, %r89, -1;
	mov.u32 	%r10, %ntid.x;
	mul.lo.s32 	%r106, %r105, %r208;
	mul.lo.s32 	%r107, %r106, %r199;
	mul.lo.s32 	%r11, %r107, %r232;
	mul.lo.s32 	%r12, %r107, %r229;
	add.s32 	%r108, %r197, -1;
	mul.lo.s32 	%r109, %r208, %r108;
	mul.lo.s32 	%r110, %r109, %r224;
	mul.lo.s32 	%r111, %r110, %r229;
	mul.lo.s32 	%r112, %r111, %r232;
	mul.lo.s32 	%r113, %r229, %r224;
	mul.lo.s32 	%r114, %r113, %r232;
	mul.lo.s32 	%r13, %r114, %r106;
	mad.lo.s32 	%r14, %r13, %r207, %r112;
	mul.lo.s32 	%r15, %r89, %r224;
	mul.lo.s32 	%r16, %r113, %r89;
	mul.lo.s32 	%r115, %r114, %r89;
	mul.lo.s32 	%r17, %r115, %r105;
	mad.lo.s32 	%r18, %r89, %r109, %r2;
	cvta.to.global.u64 	%rd53, %rd30;
	mul.wide.u32 	%rd54, %r2, 8;
	add.s64 	%rd5, %rd53, %rd54;
	cvta.to.global.u64 	%rd55, %rd28;
	add.s64 	%rd6, %rd55, %rd54;
	cvta.to.global.u64 	%rd56, %rd29;
	add.s64 	%rd7, %rd56, %rd54;
	cvta.to.global.u64 	%rd57, %rd201;
	add.s64 	%rd8, %rd57, %rd54;
	shl.b32 	%r116, %r2, 3;
	mov.u32 	%r117, _ZZ31dim3_sweep_kernel_miniKBA_blockPiS_S_S_S_iiS_iiiiiiiiiiiiiiiiiiiiiiiiiiPKdS1_PdddS2_S2_S2_S2_S2_S2_S2_S2_S2_S2_S2_S2_S1_S1_S2_S2_S2_S2_E3buf;
	add.s32 	%r19, %r117, %r116;
	and.pred  	%p16, %p8, %p7;
	and.pred  	%p17, %p6, %p9;
	and.pred  	%p18, %p14, %p11;
	and.pred  	%p19, %p10, %p15;
	mul.lo.s32 	%r20, %r105, %r1;
	add.s32 	%r21, %r89, -2;
	and.b32  	%r118, %r9, 7;
	add.s32 	%r22, %r118, -1;
	add.s32 	%r119, %r2, %r10;
	max.u32 	%r120, %r1, %r119;
	setp.lt.u32 	%p20, %r119, %r1;
	selp.u32 	%r121, 1, 0, %p20;
	add.s32 	%r122, %r119, %r121;
	sub.s32 	%r123, %r120, %r122;
	div.u32 	%r124, %r123, %r10;
	add.s32 	%r23, %r124, %r121;
	or.pred  	%p2, %p16, %p17;
	or.pred  	%p3, %p18, %p19;
	mov.b32 	%r254, 1;
	not.pred 	%p40, %p1;
	mov.u32 	%r255, %r1;
$L__BB0_4:
	ld.param.u64 	%rd195, [_Z31dim3_sweep_kernel_miniKBA_blockPiS_S_S_S_iiS_iiiiiiiiiiiiiiiiiiiiiiiiiiPKdS1_PdddS2_S2_S2_S2_S2_S2_S2_S2_S2_S2_S2_S2_S1_S1_S2_S2_S2_S2__param_0];
	cvta.to.global.u64 	%rd58, %rd195;
	mul.wide.s32 	%rd59, %r254, 4;
	add.s64 	%rd9, %rd58, %rd59;
	ld.global.u32 	%r125, [%rd9+-4];
	setp.ge.s32 	%p21, %r4, %r125;
	@%p21 bra 	$L__BB0_129;
	add.s32 	%r256, %r4, 1;
$L__BB0_6:
	ld.param.u32 	%r225, [_Z31dim3_sweep_kernel_miniKBA_blockPiS_S_S_S_iiS_iiiiiiiiiiiiiiiiiiiiiiiiiiPKdS1_PdddS2_S2_S2_S2_S2_S2_S2_S2_S2_S2_S2_S2_S1_S1_S2_S2_S2_S2__param_15];
	ld.param.u64 	%rd199, [_Z31dim3_sweep_kernel_miniKBA_blockPiS_S_S_S_iiS_iiiiiiiiiiiiiiiiiiiiiiiiiiPKdS1_PdddS2_S2_S2_S2_S2_S2_S2_S2_S2_S2_S2_S2_S1_S1_S2_S2_S2_S2__param_4];
	ld.param.u64 	%rd196, [_Z31dim3_sweep_kernel_miniKBA_blockPiS_S_S_S_iiS_iiiiiiiiiiiiiiiiiiiiiiiiiiPKdS1_PdddS2_S2_S2_S2_S2_S2_S2_S2_S2_S2_S2_S2_S1_S1_S2_S2_S2_S2__param_1];
	setp.ne.s32 	%p22, %r78, 2;
	cvta.to.global.u64 	%rd60, %rd199;
	mul.wide.s32 	%rd61, %r254, 4;
	add.s64 	%rd62, %rd60, %rd61;
	ld.global.u32 	%r126, [%rd62+-4];
	add.s32 	%r127, %r256, %r126;
	add.s32 	%r28, %r127, -1;
	cvta.to.global.u64 	%rd63, %rd196;
	mul.wide.s32 	%rd64, %r28, 4;
	add.s64 	%rd65, %rd63, %rd64;
	ld.global.u32 	%r29, [%rd65];
	sub.s32 	%r128, %r6, %r29;
	add.s32 	%r129, %r29, %r5;
	selp.b32 	%r30, %r128, %r129, %p22;
	setp.gt.s32 	%p23, %r30, %r225;
	@%p23 bra 	$L__BB0_151;
	ld.param.u64 	%rd203, [_Z31dim3_sweep_kernel_miniKBA_blockPiS_S_S_S_iiS_iiiiiiiiiiiiiiiiiiiiiiiiiiPKdS1_PdddS2_S2_S2_S2_S2_S2_S2_S2_S2_S2_S2_S2_S1_S1_S2_S2_S2_S2__param_42];
	ld.param.u32 	%r235, [_Z31dim3_sweep_kernel_miniKBA_blockPiS_S_S_S_iiS_iiiiiiiiiiiiiiiiiiiiiiiiiiPKdS1_PdddS2_S2_S2_S2_S2_S2_S2_S2_S2_S2_S2_S2_S1_S1_S2_S2_S2_S2__param_19];
	ld.param.u32 	%r234, [_Z31dim3_sweep_kernel_miniKBA_blockPiS_S_S_S_iiS_iiiiiiiiiiiiiiiiiiiiiiiiiiPKdS1_PdddS2_S2_S2_S2_S2_S2_S2_S2_S2_S2_S2_S2_S1_S1_S2_S2_S2_S2__param_18];
	ld.param.u32 	%r233, [_Z31dim3_sweep_kernel_miniKBA_blockPiS_S_S_S_iiS_iiiiiiiiiiiiiiiiiiiiiiiiiiPKdS1_PdddS2_S2_S2_S2_S2_S2_S2_S2_S2_S2_S2_S2_S1_S1_S2_S2_S2_S2__param_17];
	ld.param.u32 	%r230, [_Z31dim3_sweep_kernel_miniKBA_blockPiS_S_S_S_iiS_iiiiiiiiiiiiiiiiiiiiiiiiiiPKdS1_PdddS2_S2_S2_S2_S2_S2_S2_S2_S2_S2_S2_S2_S1_S1_S2_S2_S2_S2__param_16];
	ld.param.u32 	%r226, [_Z31dim3_sweep_kernel_miniKBA_blockPiS_S_S_S_iiS_iiiiiiiiiiiiiiiiiiiiiiiiiiPKdS1_PdddS2_S2_S2_S2_S2_S2_S2_S2_S2_S2_S2_S2_S1_S1_S2_S2_S2_S2__param_15];
	ld.param.u32 	%r209, [_Z31dim3_sweep_kernel_miniKBA_blockPiS_S_S_S_iiS_iiiiiiiiiiiiiiiiiiiiiiiiiiPKdS1_PdddS2_S2_S2_S2_S2_S2_S2_S2_S2_S2_S2_S2_S1_S1_S2_S2_S2_S2__param_14];
	ld.param.u64 	%rd198, [_Z31dim3_sweep_kernel_miniKBA_blockPiS_S_S_S_iiS_iiiiiiiiiiiiiiiiiiiiiiiiiiPKdS1_PdddS2_S2_S2_S2_S2_S2_S2_S2_S2_S2_S2_S2_S1_S1_S2_S2_S2_S2__param_3];
	ld.param.u64 	%rd197, [_Z31dim3_sweep_kernel_miniKBA_blockPiS_S_S_S_iiS_iiiiiiiiiiiiiiiiiiiiiiiiiiPKdS1_PdddS2_S2_S2_S2_S2_S2_S2_S2_S2_S2_S2_S2_S1_S1_S2_S2_S2_S2__param_2];
	setp.lt.s32 	%p24, %r235, 0;
	setp.lt.s32 	%p25, %r234, 0;
	setp.eq.s32 	%p26, %r78, 2;
	cvta.to.global.u64 	%rd66, %rd197;
	add.s64 	%rd68, %rd66, %rd64;
	ld.global.u32 	%r130, [%rd68];
	sub.s32 	%r131, %r230, %r130;
	add.s32 	%r132, %r131, 1;
	selp.b32 	%r31, %r132, %r130, %p25;
	cvta.to.global.u64 	%rd69, %rd198;
	add.s64 	%rd70, %rd69, %rd64;
	ld.global.u32 	%r133, [%rd70];
	sub.s32 	%r134, %r233, %r133;
	add.s32 	%r135, %r134, 1;
	selp.b32 	%r32, %r135, %r133, %p24;
	setp.ne.s32 	%p27, %r30, %r226;
	add.s32 	%r33, %r7, %r32;
	add.s32 	%r34, %r31, -1;
	mad.lo.s32 	%r35, %r33, %r230, %r34;
	mad.lo.s32 	%r136, %r35, %r209, %r2;
	cvta.to.global.u64 	%rd71, %rd203;
	mul.wide.s32 	%rd72, %r136, 8;
	add.s64 	%rd10, %rd71, %rd72;
	or.pred  	%p28, %p26, %p27;
	@%p28 bra 	$L__BB0_9;
	mov.b64 	%rd74, 0;
	st.global.u64 	[%rd10], %rd74;
	bra.uni 	$L__BB0_11;
$L__BB0_9:
	setp.ne.s32 	%p29, %r78, 2;
	setp.ne.s32 	%p30, %r30, 1;
	or.pred  	%p31, %p29, %p30;
	@%p31 bra 	$L__BB0_11;
	mov.b64 	%rd73, 0;
	st.global.u64 	[%rd10], %rd73;
$L__BB0_11:
	ld.param.u64 	%rd204, [_Z31dim3_sweep_kernel_miniKBA_blockPiS_S_S_S_iiS_iiiiiiiiiiiiiiiiiiiiiiiiiiPKdS1_PdddS2_S2_S2_S2_S2_S2_S2_S2_S2_S2_S2_S2_S1_S1_S2_S2_S2_S2__param_43];
	ld.param.u32 	%r238, [_Z31dim3_sweep_kernel_miniKBA_blockPiS_S_S_S_iiS_iiiiiiiiiiiiiiiiiiiiiiiiiiPKdS1_PdddS2_S2_S2_S2_S2_S2_S2_S2_S2_S2_S2_S2_S1_S1_S2_S2_S2_S2__param_24];
	ld.param.u32 	%r210, [_Z31dim3_sweep_kernel_miniKBA_blockPiS_S_S_S_iiS_iiiiiiiiiiiiiiiiiiiiiiiiiiPKdS1_PdddS2_S2_S2_S2_S2_S2_S2_S2_S2_S2_S2_S2_S1_S1_S2_S2_S2_S2__param_14];
	ld.param.u32 	%r200, [_Z31dim3_sweep_kernel_miniKBA_blockPiS_S_S_S_iiS_iiiiiiiiiiiiiiiiiiiiiiiiiiPKdS1_PdddS2_S2_S2_S2_S2_S2_S2_S2_S2_S2_S2_S2_S1_S1_S2_S2_S2_S2__param_11];
	setp.ne.s32 	%p32, %r31, %r238;
	add.s32 	%r36, %r29, -1;
	mad.lo.s32 	%r137, %r33, %r200, %r36;
	mad.lo.s32 	%r37, %r137, %r210, %r2;
	cvta.to.global.u64 	%rd75, %rd204;
	mul.wide.s32 	%rd76, %r37, 8;
	add.s64 	%rd11, %rd75, %rd76;
	@%p32 bra 	$L__BB0_17;
	ld.param.u32 	%r252, [_Z31dim3_sweep_kernel_miniKBA_blockPiS_S_S_S_iiS_iiiiiiiiiiiiiiiiiiiiiiiiiiPKdS1_PdddS2_S2_S2_S2_S2_S2_S2_S2_S2_S2_S2_S2_S1_S1_S2_S2_S2_S2__param_32];
	ld.param.u32 	%r243, [_Z31dim3_sweep_kernel_miniKBA_blockPiS_S_S_S_iiS_iiiiiiiiiiiiiiiiiiiiiiiiiiPKdS1_PdddS2_S2_S2_S2_S2_S2_S2_S2_S2_S2_S2_S2_S1_S1_S2_S2_S2_S2__param_28];
	setp.ne.s32 	%p33, %r243, 1;
	setp.eq.s32 	%p34, %r252, 0;
	or.pred  	%p35, %p33, %p34;
	@%p35 bra 	$L__BB0_14;
	mov.b64 	%rd81, 0;
	st.global.u64 	[%rd11], %rd81;
	bra.uni 	$L__BB0_17;
$L__BB0_14:
	ld.param.u32 	%r248, [_Z31dim3_sweep_kernel_miniKBA_blockPiS_S_S_S_iiS_iiiiiiiiiiiiiiiiiiiiiiiiiiPKdS1_PdddS2_S2_S2_S2_S2_S2_S2_S2_S2_S2_S2_S2_S1_S1_S2_S2_S2_S2__param_30];
	ld.param.u32 	%r244, [_Z31dim3_sweep_kernel_miniKBA_blockPiS_S_S_S_iiS_iiiiiiiiiiiiiiiiiiiiiiiiiiPKdS1_PdddS2_S2_S2_S2_S2_S2_S2_S2_S2_S2_S2_S2_S1_S1_S2_S2_S2_S2__param_28];
	setp.ne.s32 	%p36, %r244, 2;
	setp.eq.s32 	%p37, %r248, 0;
	or.pred  	%p38, %p36, %p37;
	@%p38 bra 	$L__BB0_16;
	mov.b64 	%rd80, 0;
	st.global.u64 	[%rd11], %rd80;
	bra.uni 	$L__BB0_17;
$L__BB0_16:
	ld.param.u64 	%rd206, [_Z31dim3_sweep_kernel_miniKBA_blockPiS_S_S_S_iiS_iiiiiiiiiiiiiiiiiiiiiiiiiiPKdS1_PdddS2_S2_S2_S2_S2_S2_S2_S2_S2_S2_S2_S2_S1_S1_S2_S2_S2_S2__param_45];
	cvta.to.global.u64 	%rd77, %rd206;
	add.s64 	%rd79, %rd77, %rd76;
	ld.global.f64 	%fd74, [%rd79];
	st.global.f64 	[%rd11], %fd74;
$L__BB0_17:
	ld.param.u64 	%rd205, [_Z31dim3_sweep_kernel_miniKBA_blockPiS_S_S_S_iiS_iiiiiiiiiiiiiiiiiiiiiiiiiiPKdS1_PdddS2_S2_S2_S2_S2_S2_S2_S2_S2_S2_S2_S2_S1_S1_S2_S2_S2_S2__param_44];
	ld.param.u32 	%r239, [_Z31dim3_sweep_kernel_miniKBA_blockPiS_S_S_S_iiS_iiiiiiiiiiiiiiiiiiiiiiiiiiPKdS1_PdddS2_S2_S2_S2_S2_S2_S2_S2_S2_S2_S2_S2_S1_S1_S2_S2_S2_S2__param_25];
	ld.param.u32 	%r211, [_Z31dim3_sweep_kernel_miniKBA_blockPiS_S_S_S_iiS_iiiiiiiiiiiiiiiiiiiiiiiiiiPKdS1_PdddS2_S2_S2_S2_S2_S2_S2_S2_S2_S2_S2_S2_S1_S1_S2_S2_S2_S2__param_14];
	ld.param.u32 	%r201, [_Z31dim3_sweep_kernel_miniKBA_blockPiS_S_S_S_iiS_iiiiiiiiiiiiiiiiiiiiiiiiiiPKdS1_PdddS2_S2_S2_S2_S2_S2_S2_S2_S2_S2_S2_S2_S1_S1_S2_S2_S2_S2__param_11];
	setp.ne.s32 	%p39, %r32, %r239;
	add.s32 	%r138, %r34, %r8;
	mad.lo.s32 	%r139, %r138, %r201, %r36;
	mad.lo.s32 	%r38, %r139, %r211, %r2;
	cvta.to.global.u64 	%rd82, %rd205;
	mul.wide.s32 	%rd83, %r38, 8;
	add.s64 	%rd12, %rd82, %rd83;
	@%p39 bra 	$L__BB0_23;
	@%p40 bra 	$L__BB0_20;
	mov.b64 	%rd88, 0;
	st.global.u64 	[%rd12], %rd88;
	bra.uni 	$L__BB0_23;
$L__BB0_20:
	ld.param.u32 	%r250, [_Z31dim3_sweep_kernel_miniKBA_blockPiS_S_S_S_iiS_iiiiiiiiiiiiiiiiiiiiiiiiiiPKdS1_PdddS2_S2_S2_S2_S2_S2_S2_S2_S2_S2_S2_S2_S1_S1_S2_S2_S2_S2__param_31];
	ld.param.u32 	%r246, [_Z31dim3_sweep_kernel_miniKBA_blockPiS_S_S_S_iiS_iiiiiiiiiiiiiiiiiiiiiiiiiiPKdS1_PdddS2_S2_S2_S2_S2_S2_S2_S2_S2_S2_S2_S2_S1_S1_S2_S2_S2_S2__param_29];
	setp.ne.s32 	%p41, %r246, 2;
	setp.eq.s32 	%p42, %r250, 0;
	or.pred  	%p43, %p41, %p42;
	@%p43 bra 	$L__BB0_22;
	mov.b64 	%rd87, 0;
	st.global.u64 	[%rd12], %rd87;
	bra.uni 	$L__BB0_23;
$L__BB0_22:
	ld.param.u64 	%rd207, [_Z31dim3_sweep_kernel_miniKBA_blockPiS_S_S_S_iiS_iiiiiiiiiiiiiiiiiiiiiiiiiiPKdS1_PdddS2_S2_S2_S2_S2_S2_S2_S2_S2_S2_S2_S2_S1_S1_S2_S2_S2_S2__param_46];
	cvta.to.global.u64 	%rd84, %rd207;
	add.s64 	%rd86, %rd84, %rd83;
	ld.global.f64 	%fd75, [%rd86];
	st.global.f64 	[%rd12], %fd75;
$L__BB0_23:
	ld.param.u64 	%rd213, [_Z31dim3_sweep_kernel_miniKBA_blockPiS_S_S_S_iiS_iiiiiiiiiiiiiiiiiiiiiiiiiiPKdS1_PdddS2_S2_S2_S2_S2_S2_S2_S2_S2_S2_S2_S2_S1_S1_S2_S2_S2_S2__param_55];
	ld.param.u32 	%r227, [_Z31dim3_sweep_kernel_miniKBA_blockPiS_S_S_S_iiS_iiiiiiiiiiiiiiiiiiiiiiiiiiPKdS1_PdddS2_S2_S2_S2_S2_S2_S2_S2_S2_S2_S2_S2_S1_S1_S2_S2_S2_S2__param_15];
	ld.param.u32 	%r198, [_Z31dim3_sweep_kernel_miniKBA_blockPiS_S_S_S_iiS_iiiiiiiiiiiiiiiiiiiiiiiiiiPKdS1_PdddS2_S2_S2_S2_S2_S2_S2_S2_S2_S2_S2_S2_S1_S1_S2_S2_S2_S2__param_10];
	setp.ne.s32 	%p44, %r198, 1;
	add.s32 	%r39, %r30, -1;
	mad.lo.s32 	%r40, %r35, %r227, %r39;
	cvta.to.global.u64 	%rd89, %rd213;
	mul.wide.s32 	%rd90, %r40, 8;
	add.s64 	%rd13, %rd89, %rd90;
	@%p44 bra 	$L__BB0_29;
	setp.ne.s32 	%p45, %r2, 0;
	@%p45 bra 	$L__BB0_26;
	mov.b64 	%rd91, 0;
	st.global.u64 	[%rd13], %rd91;
$L__BB0_26:
	add.s32 	%r140, %r2, 1;
	setp.ge.s32 	%p46, %r140, %r89;
	@%p46 bra 	$L__BB0_29;
	mad.lo.s32 	%r257, %r40, %r9, %r2;
	mov.u32 	%r258, %r2;
$L__BB0_28:
	mul.wide.s32 	%rd92, %r257, 8;
	add.s64 	%rd93, %rd1, %rd92;
	mov.b64 	%rd94, 0;
	st.global.u64 	[%rd93], %rd94;
	add.s32 	%r258, %r258, %r10;
	add.s32 	%r141, %r258, 1;
	add.s32 	%r257, %r257, %r10;
	setp.lt.s32 	%p47, %r141, %r89;
	@%p47 bra 	$L__BB0_28;
$L__BB0_29:
	ld.param.u64 	%rd211, [_Z31dim3_sweep_kernel_miniKBA_blockPiS_S_S_S_iiS_iiiiiiiiiiiiiiiiiiiiiiiiiiPKdS1_PdddS2_S2_S2_S2_S2_S2_S2_S2_S2_S2_S2_S2_S1_S1_S2_S2_S2_S2__param_51];
	ld.param.u64 	%rd210, [_Z31dim3_sweep_kernel_miniKBA_blockPiS_S_S_S_iiS_iiiiiiiiiiiiiiiiiiiiiiiiiiPKdS1_PdddS2_S2_S2_S2_S2_S2_S2_S2_S2_S2_S2_S2_S1_S1_S2_S2_S2_S2__param_49];
	ld.param.u32 	%r236, [_Z31dim3_sweep_kernel_miniKBA_blockPiS_S_S_S_iiS_iiiiiiiiiiiiiiiiiiiiiiiiiiPKdS1_PdddS2_S2_S2_S2_S2_S2_S2_S2_S2_S2_S2_S2_S1_S1_S2_S2_S2_S2__param_21];
	ld.param.u32 	%r231, [_Z31dim3_sweep_kernel_miniKBA_blockPiS_S_S_S_iiS_iiiiiiiiiiiiiiiiiiiiiiiiiiPKdS1_PdddS2_S2_S2_S2_S2_S2_S2_S2_S2_S2_S2_S2_S1_S1_S2_S2_S2_S2__param_16];
	ld.param.u32 	%r228, [_Z31dim3_sweep_kernel_miniKBA_blockPiS_S_S_S_iiS_iiiiiiiiiiiiiiiiiiiiiiiiiiPKdS1_PdddS2_S2_S2_S2_S2_S2_S2_S2_S2_S2_S2_S2_S1_S1_S2_S2_S2_S2__param_15];
	ld.param.u32 	%r212, [_Z31dim3_sweep_kernel_miniKBA_blockPiS_S_S_S_iiS_iiiiiiiiiiiiiiiiiiiiiiiiiiPKdS1_PdddS2_S2_S2_S2_S2_S2_S2_S2_S2_S2_S2_S2_S1_S1_S2_S2_S2_S2__param_14];
	ld.param.u32 	%r202, [_Z31dim3_sweep_kernel_miniKBA_blockPiS_S_S_S_iiS_iiiiiiiiiiiiiiiiiiiiiiiiiiPKdS1_PdddS2_S2_S2_S2_S2_S2_S2_S2_S2_S2_S2_S2_S1_S1_S2_S2_S2_S2__param_11];
	setp.ne.s32 	%p48, %r236, 3;
	mul.lo.s32 	%r142, %r34, %r212;
	add.s32 	%r143, %r32, -1;
	mul.lo.s32 	%r144, %r143, %r212;
	ld.global.f64 	%fd5, [%rd10];
	mad.lo.s32 	%r145, %r36, %r212, %r2;
	add.s32 	%r146, %r145, %r11;
	mad.lo.s32 	%r46, %r144, %r202, %r146;
	ld.global.f64 	%fd6, [%rd11];
	add.s32 	%r147, %r145, %r12;
	mad.lo.s32 	%r47, %r142, %r202, %r147;
	ld.global.f64 	%fd7, [%rd12];
	mad.lo.s32 	%r148, %r144, %r231, %r142;
	mad.lo.s32 	%r149, %r39, %r212, %r2;
	mad.lo.s32 	%r48, %r148, %r228, %r149;
	add.s32 	%r49, %r14, %r48;
	cvta.to.global.u64 	%rd95, %rd210;
	mul.wide.s32 	%rd96, %r49, 8;
	add.s64 	%rd97, %rd95, %rd96;
	ld.global.f64 	%fd8, [%rd97];
	mad.lo.s32 	%r150, %r39, %r89, %r17;
	mad.lo.s32 	%r151, %r15, %r34, %r150;
	mad.lo.s32 	%r152, %r16, %r143, %r151;
	cvta.to.global.u64 	%rd98, %rd211;
	mul.wide.s32 	%rd99, %r152, 8;
	add.s64 	%rd14, %rd98, %rd99;
	ld.global.nc.f64 	%fd270, [%rd14];
	@%p48 bra 	$L__BB0_31;
	ld.param.u64 	%rd212, [_Z31dim3_sweep_kernel_miniKBA_blockPiS_S_S_S_iiS_iiiiiiiiiiiiiiiiiiiiiiiiiiPKdS1_PdddS2_S2_S2_S2_S2_S2_S2_S2_S2_S2_S2_S2_S1_S1_S2_S2_S2_S2__param_54];
	cvta.to.global.u64 	%rd100, %rd212;
	mul.wide.s32 	%rd101, %r49, 8;
	add.s64 	%rd102, %rd100, %rd101;
	ld.global.f64 	%fd76, [%rd102];
	add.f64 	%fd270, %fd270, %fd76;
$L__BB0_31:
	setp.lt.s32 	%p49, %r89, 2;
	@%p49 bra 	$L__BB0_43;
	setp.lt.u32 	%p50, %r21, 7;
	mov.b32 	%r261, 2;
	@%p50 bra 	$L__BB0_35;
	mov.b32 	%r259, 2;
$L__BB0_34:
	.pragma "nounroll";
	ld.param.u32 	%r213, [_Z31dim3_sweep_kernel_miniKBA_blockPiS_S_S_S_iiS_iiiiiiiiiiiiiiiiiiiiiiiiiiPKdS1_PdddS2_S2_S2_S2_S2_S2_S2_S2_S2_S2_S2_S2_S1_S1_S2_S2_S2_S2__param_14];
	add.s32 	%r155, %r259, -1;
	mad.lo.s32 	%r156, %r155, %r213, %r18;
	mul.wide.s32 	%rd103, %r156, 8;
	add.s64 	%rd104, %rd4, %rd103;
	ld.global.nc.f64 	%fd78, [%rd104];
	mul.wide.s32 	%rd105, %r155, 8;
	add.s64 	%rd106, %rd14, %rd105;
	ld.global.nc.f64 	%fd79, [%rd106];
	fma.rn.f64 	%fd80, %fd78, %fd79, %fd270;
	mul.wide.s32 	%rd107, %r213, 8;
	add.s64 	%rd108, %rd104, %rd107;
	ld.global.nc.f64 	%fd81, [%rd108];
	ld.global.nc.f64 	%fd82, [%rd106+8];
	fma.rn.f64 	%fd83, %fd81, %fd82, %fd80;
	add.s64 	%rd109, %rd108, %rd107;
	ld.global.nc.f64 	%fd84, [%rd109];
	ld.global.nc.f64 	%fd85, [%rd106+16];
	fma.rn.f64 	%fd86, %fd84, %fd85, %fd83;
	add.s64 	%rd110, %rd109, %rd107;
	ld.global.nc.f64 	%fd87, [%rd110];
	ld.global.nc.f64 	%fd88, [%rd106+24];
	fma.rn.f64 	%fd89, %fd87, %fd88, %fd86;
	add.s64 	%rd111, %rd110, %rd107;
	ld.global.nc.f64 	%fd90, [%rd111];
	ld.global.nc.f64 	%fd91, [%rd106+32];
	fma.rn.f64 	%fd92, %fd90, %fd91, %fd89;
	add.s64 	%rd112, %rd111, %rd107;
	ld.global.nc.f64 	%fd93, [%rd112];
	ld.global.nc.f64 	%fd94, [%rd106+40];
	fma.rn.f64 	%fd95, %fd93, %fd94, %fd92;
	add.s64 	%rd113, %rd112, %rd107;
	ld.global.nc.f64 	%fd96, [%rd113];
	ld.global.nc.f64 	%fd97, [%rd106+48];
	fma.rn.f64 	%fd98, %fd96, %fd97, %fd95;
	add.s64 	%rd114, %rd113, %rd107;
	ld.global.nc.f64 	%fd99, [%rd114];
	ld.global.nc.f64 	%fd100, [%rd106+56];
	fma.rn.f64 	%fd270, %fd99, %fd100, %fd98;
	add.s32 	%r261, %r259, 8;
	add.s32 	%r157, %r259, 6;
	and.b32  	%r158, %r9, -8;
	setp.ne.s32 	%p51, %r157, %r158;
	mov.u32 	%r259, %r261;
	@%p51 bra 	$L__BB0_34;
$L__BB0_35:
	and.b32  	%r159, %r9, 7;
	setp.eq.s32 	%p52, %r159, 0;
	@%p52 bra 	$L__BB0_43;
	setp.lt.u32 	%p53, %r22, 3;
	@%p53 bra 	$L__BB0_38;
	ld.param.u32 	%r214, [_Z31dim3_sweep_kernel_miniKBA_blockPiS_S_S_S_iiS_iiiiiiiiiiiiiiiiiiiiiiiiiiPKdS1_PdddS2_S2_S2_S2_S2_S2_S2_S2_S2_S2_S2_S2_S1_S1_S2_S2_S2_S2__param_14];
	add.s32 	%r160, %r261, -1;
	mad.lo.s32 	%r161, %r160, %r214, %r18;
	mul.wide.s32 	%rd115, %r161, 8;
	add.s64 	%rd116, %rd4, %rd115;
	ld.global.nc.f64 	%fd102, [%rd116];
	mul.wide.s32 	%rd117, %r160, 8;
	add.s64 	%rd118, %rd14, %rd117;
	ld.global.nc.f64 	%fd103, [%rd118];
	fma.rn.f64 	%fd104, %fd102, %fd103, %fd270;
	mul.wide.s32 	%rd119, %r214, 8;
	add.s64 	%rd120, %rd116, %rd119;
	ld.global.nc.f64 	%fd105, [%rd120];
	ld.global.nc.f64 	%fd106, [%rd118+8];
	fma.rn.f64 	%fd107, %fd105, %fd106, %fd104;
	add.s64 	%rd121, %rd120, %rd119;
	ld.global.nc.f64 	%fd108, [%rd121];
	ld.global.nc.f64 	%fd109, [%rd118+16];
	fma.rn.f64 	%fd110, %fd108, %fd109, %fd107;
	add.s64 	%rd122, %rd121, %rd119;
	ld.global.nc.f64 	%fd111, [%rd122];
	ld.global.nc.f64 	%fd112, [%rd118+24];
	fma.rn.f64 	%fd270, %fd111, %fd112, %fd110;
	add.s32 	%r261, %r261, 4;
$L__BB0_38:
	add.s32 	%r162, %r89, -1;
	and.b32  	%r163, %r162, 3;
	setp.eq.s32 	%p54, %r163, 0;
	@%p54 bra 	$L__BB0_43;
	add.s32 	%r164, %r89, -1;
	and.b32  	%r165, %r164, 3;
	setp.eq.s32 	%p55, %r165, 1;
	@%p55 bra 	$L__BB0_41;
	ld.param.u32 	%r215, [_Z31dim3_sweep_kernel_miniKBA_blockPiS_S_S_S_iiS_iiiiiiiiiiiiiiiiiiiiiiiiiiPKdS1_PdddS2_S2_S2_S2_S2_S2_S2_S2_S2_S2_S2_S2_S1_S1_S2_S2_S2_S2__param_14];
	add.s32 	%r166, %r261, -1;
	mad.lo.s32 	%r167, %r166, %r215, %r18;
	mul.wide.s32 	%rd123, %r167, 8;
	add.s64 	%rd124, %rd4, %rd123;
	ld.global.nc.f64 	%fd114, [%rd124];
	mul.wide.s32 	%rd125, %r166, 8;
	add.s64 	%rd126, %rd14, %rd125;
	ld.global.nc.f64 	%fd115, [%rd126];
	fma.rn.f64 	%fd116, %fd114, %fd115, %fd270;
	mul.wide.s32 	%rd127, %r215, 8;
	add.s64 	%rd128, %rd124, %rd127;
	ld.global.nc.f64 	%fd117, [%rd128];
	ld.global.nc.f64 	%fd118, [%rd126+8];
	fma.rn.f64 	%fd270, %fd117, %fd118, %fd116;
	add.s32 	%r261, %r261, 2;
$L__BB0_41:
	and.b32  	%r168, %r89, 1;
	setp.eq.b32 	%p56, %r168, 1;
	@%p56 bra 	$L__BB0_43;
	ld.param.u32 	%r216, [_Z31dim3_sweep_kernel_miniKBA_blockPiS_S_S_S_iiS_iiiiiiiiiiiiiiiiiiiiiiiiiiPKdS1_PdddS2_S2_S2_S2_S2_S2_S2_S2_S2_S2_S2_S2_S1_S1_S2_S2_S2_S2__param_14];
	add.s32 	%r169, %r261, -1;
	mad.lo.s32 	%r170, %r169, %r216, %r18;
	mul.wide.s32 	%rd129, %r170, 8;
	add.s64 	%rd130, %rd4, %rd129;
	ld.global.nc.f64 	%fd119, [%rd130];
	mul.wide.s32 	%rd131, %r169, 8;
	add.s64 	%rd132, %rd14, %rd131;
	ld.global.nc.f64 	%fd120, [%rd132];
	fma.rn.f64 	%fd270, %fd119, %fd120, %fd270;
$L__BB0_43:
	ld.param.u32 	%r237, [_Z31dim3_sweep_kernel_miniKBA_blockPiS_S_S_S_iiS_iiiiiiiiiiiiiiiiiiiiiiiiiiPKdS1_PdddS2_S2_S2_S2_S2_S2_S2_S2_S2_S2_S2_S2_S1_S1_S2_S2_S2_S2__param_23];
	setp.ne.s32 	%p57, %r237, 0;
	ld.global.f64 	%fd24, [%rd5];
	mul.f64 	%fd121, %fd5, %fd24;
	mul.f64 	%fd25, %fd71, %fd121;
	add.f64 	%fd122, %fd270, %fd25;
	ld.global.f64 	%fd26, [%rd6];
	mul.f64 	%fd27, %fd6, %fd26;
	add.f64 	%fd123, %fd27, %fd122;
	ld.global.f64 	%fd28, [%rd7];
	mul.f64 	%fd29, %fd7, %fd28;
	add.f64 	%fd124, %fd29, %fd123;
	ld.shared.f64 	%fd30, [_ZZ31dim3_sweep_kernel_miniKBA_blockPiS_S_S_S_iiS_iiiiiiiiiiiiiiiiiiiiiiiiiiPKdS1_PdddS2_S2_S2_S2_S2_S2_S2_S2_S2_S2_S2_S2_S1_S1_S2_S2_S2_S2_E7s_vdelt];
	setp.neu.f64 	%p58, %fd30, 0d0000000000000000;
	mul.f64 	%fd31, %fd8, %fd30;
	add.f64 	%fd125, %fd31, %fd124;
	selp.f64 	%fd32, %fd125, %fd124, %p58;
	@%p57 bra 	$L__BB0_48;
	ld.param.u32 	%r206, [_Z31dim3_sweep_kernel_miniKBA_blockPiS_S_S_S_iiS_iiiiiiiiiiiiiiiiiiiiiiiiiiPKdS1_PdddS2_S2_S2_S2_S2_S2_S2_S2_S2_S2_S2_S2_S1_S1_S2_S2_S2_S2__param_12];
	setp.ne.s32 	%p70, %r206, 3;
	add.s32 	%r172, %r48, %r13;
	mul.wide.s32 	%rd139, %r172, 8;
	add.s64 	%rd140, %rd3, %rd139;
	ld.global.f64 	%fd153, [%rd140];
	mul.f64 	%fd279, %fd32, %fd153;
	add.f64 	%fd34, %fd279, %fd279;
	sub.f64 	%fd154, %fd34, %fd5;
	st.global.f64 	[%rd10], %fd154;
	sub.f64 	%fd155, %fd34, %fd6;
	st.global.f64 	[%rd11], %fd155;
	@%p70 bra 	$L__BB0_46;
	sub.f64 	%fd156, %fd34, %fd7;
	st.global.f64 	[%rd12], %fd156;
$L__BB0_46:
	setp.eq.f64 	%p71, %fd30, 0d0000000000000000;
	@%p71 bra 	$L__BB0_55;
	sub.f64 	%fd157, %fd34, %fd8;
	mul.wide.s32 	%rd141, %r49, 8;
	add.s64 	%rd142, %rd2, %rd141;
	st.global.f64 	[%rd142], %fd157;
	bra.uni 	$L__BB0_55;
$L__BB0_48:
	ld.param.u64 	%rd202, [_Z31dim3_sweep_kernel_miniKBA_blockPiS_S_S_S_iiS_iiiiiiiiiiiiiiiiiiiiiiiiiiPKdS1_PdddS2_S2_S2_S2_S2_S2_S2_S2_S2_S2_S2_S2_S1_S1_S2_S2_S2_S2__param_36];
	add.s32 	%r171, %r48, %r13;
	mul.wide.s32 	%rd133, %r171, 8;
	add.s64 	%rd134, %rd3, %rd133;
	ld.global.f64 	%fd128, [%rd134];
	mul.f64 	%fd279, %fd32, %fd128;
	cvta.to.global.u64 	%rd135, %rd202;
	mul.wide.s32 	%rd136, %r40, 8;
	add.s64 	%rd15, %rd135, %rd136;
	mul.f64 	%fd36, %fd71, %fd24;
	mov.f64 	%fd273, 0d3FF0000000000000;
	mov.f64 	%fd272, 0d4010000000000000;
	mov.f64 	%fd274, %fd273;
	mov.f64 	%fd275, %fd273;
	mov.f64 	%fd276, %fd273;
$L__BB0_49:
	ld.param.u32 	%r204, [_Z31dim3_sweep_kernel_miniKBA_blockPiS_S_S_S_iiS_iiiiiiiiiiiiiiiiiiiiiiiiiiPKdS1_PdddS2_S2_S2_S2_S2_S2_S2_S2_S2_S2_S2_S2_S1_S1_S2_S2_S2_S2__param_12];
	setp.eq.s32 	%p60, %r204, 3;
	add.f64 	%fd129, %fd279, %fd279;
	sub.f64 	%fd45, %fd129, %fd5;
	sub.f64 	%fd46, %fd129, %fd6;
	sub.f64 	%fd47, %fd129, %fd7;
	selp.f64 	%fd280, %fd47, %fd280, %p60;
	sub.f64 	%fd49, %fd129, %fd8;
	selp.f64 	%fd50, %fd49, %fd281, %p58;
	setp.lt.f64 	%p61, %fd45, 0d0000000000000000;
	selp.f64 	%fd273, 0d0000000000000000, %fd273, %p61;
	setp.lt.f64 	%p62, %fd46, 0d0000000000000000;
	selp.f64 	%fd274, 0d0000000000000000, %fd274, %p62;
	setp.lt.f64 	%p63, %fd280, 0d0000000000000000;
	selp.f64 	%fd275, 0d0000000000000000, %fd275, %p63;
	setp.lt.f64 	%p64, %fd50, 0d0000000000000000;
	selp.f64 	%fd276, 0d0000000000000000, %fd276, %p64;
	add.f64 	%fd130, %fd273, %fd274;
	add.f64 	%fd131, %fd130, %fd275;
	add.f64 	%fd55, %fd131, %fd276;
	add.f64 	%fd132, %fd55, 0d4059000000000000;
	setp.neu.f64 	%p65, %fd272, %fd132;
	@%p65 bra 	$L__BB0_51;
	add.f64 	%fd133, %fd273, 0d3FF0000000000000;
	add.f64 	%fd134, %fd274, 0d3FF0000000000000;
	mul.f64 	%fd135, %fd134, %fd27;
	fma.rn.f64 	%fd136, %fd133, %fd25, %fd135;
	add.f64 	%fd137, %fd275, 0d3FF0000000000000;
	fma.rn.f64 	%fd138, %fd137, %fd29, %fd136;
	add.f64 	%fd139, %fd276, 0d3FF0000000000000;
	fma.rn.f64 	%fd140, %fd139, %fd31, %fd138;
	selp.f64 	%fd141, %fd140, %fd138, %p58;
	fma.rn.f64 	%fd142, %fd141, 0d3FE0000000000000, %fd270;
	ld.global.f64 	%fd143, [%rd15];
	fma.rn.f64 	%fd144, %fd273, %fd36, %fd143;
	fma.rn.f64 	%fd145, %fd274, %fd26, %fd144;
	fma.rn.f64 	%fd146, %fd275, %fd28, %fd145;
	fma.rn.f64 	%fd147, %fd276, %fd30, %fd146;
	setp.gt.f64 	%p67, %fd147, %fd70;
	div.rn.f64 	%fd148, %fd142, %fd147;
	selp.f64 	%fd279, %fd148, 0d0000000000000000, %p67;
	mov.f64 	%fd272, %fd55;
	mov.f64 	%fd281, %fd50;
	bra.uni 	$L__BB0_49;
$L__BB0_51:
	ld.param.u32 	%r205, [_Z31dim3_sweep_kernel_miniKBA_blockPiS_S_S_S_iiS_iiiiiiiiiiiiiiiiiiiiiiiiiiPKdS1_PdddS2_S2_S2_S2_S2_S2_S2_S2_S2_S2_S2_S2_S1_S1_S2_S2_S2_S2__param_12];
	setp.ne.s32 	%p68, %r205, 3;
	mul.f64 	%fd149, %fd45, %fd273;
	st.global.f64 	[%rd10], %fd149;
	mul.f64 	%fd150, %fd46, %fd274;
	st.global.f64 	[%rd11], %fd150;
	@%p68 bra 	$L__BB0_53;
	mul.f64 	%fd151, %fd47, %fd275;
	st.global.f64 	[%rd12], %fd151;
$L__BB0_53:
	setp.eq.f64 	%p69, %fd30, 0d0000000000000000;
	@%p69 bra 	$L__BB0_55;
	mul.f64 	%fd152, %fd49, %fd276;
	mul.wide.s32 	%rd137, %r49, 8;
	add.s64 	%rd138, %rd2, %rd137;
	st.global.f64 	[%rd138], %fd152;
	mov.f64 	%fd281, %fd49;
$L__BB0_55:
	ld.param.u32 	%r217, [_Z31dim3_sweep_kernel_miniKBA_blockPiS_S_S_S_iiS_iiiiiiiiiiiiiiiiiiiiiiiiiiPKdS1_PdddS2_S2_S2_S2_S2_S2_S2_S2_S2_S2_S2_S2_S1_S1_S2_S2_S2_S2__param_14];
	setp.ge.s32 	%p72, %r2, %r217;
	mov.f64 	%fd282, 0d0000000000000000;
	@%p72 bra 	$L__BB0_57;
	ld.global.nc.f64 	%fd159, [%rd8];
	mul.f64 	%fd282, %fd279, %fd159;
$L__BB0_57:
	setp.gt.u32 	%p73, %r2, 31;
	st.shared.f64 	[%r19], %fd282;
	bar.sync 	0;
	@%p73 bra 	$L__BB0_59;
	ld.shared.f64 	%fd160, [%r19+256];
	ld.shared.f64 	%fd161, [%r19];
	add.f64 	%fd162, %fd160, %fd161;
	st.shared.f64 	[%r19], %fd162;
$L__BB0_59:
	setp.gt.u32 	%p74, %r2, 15;
	bar.sync 	0;
	@%p74 bra 	$L__BB0_61;
	ld.shared.f64 	%fd163, [%r19+128];
	ld.shared.f64 	%fd164, [%r19];
	add.f64 	%fd165, %fd163, %fd164;
	st.shared.f64 	[%r19], %fd165;
$L__BB0_61:
	setp.gt.u32 	%p75, %r2, 7;
	bar.sync 	0;
	@%p75 bra 	$L__BB0_63;
	ld.shared.f64 	%fd166, [%r19+64];
	ld.shared.f64 	%fd167, [%r19];
	add.f64 	%fd168, %fd166, %fd167;
	st.shared.f64 	[%r19], %fd168;
$L__BB0_63:
	setp.gt.u32 	%p76, %r2, 3;
	bar.sync 	0;
	@%p76 bra 	$L__BB0_65;
	ld.shared.f64 	%fd169, [%r19+32];
	ld.shared.f64 	%fd170, [%r19];
	add.f64 	%fd171, %fd169, %fd170;
	st.shared.f64 	[%r19], %fd171;
$L__BB0_65:
	setp.gt.u32 	%p77, %r2, 1;
	bar.sync 	0;
	@%p77 bra 	$L__BB0_67;
	ld.shared.f64 	%fd172, [%r19+16];
	ld.shared.f64 	%fd173, [%r19];
	add.f64 	%fd174, %fd172, %fd173;
	st.shared.f64 	[%r19], %fd174;
$L__BB0_67:
	setp.ne.s32 	%p78, %r2, 0;
	bar.sync 	0;
	@%p78 bra 	$L__BB0_69;
	ld.shared.f64 	%fd175, [_ZZ31dim3_sweep_kernel_miniKBA_blockPiS_S_S_S_iiS_iiiiiiiiiiiiiiiiiiiiiiiiiiPKdS1_PdddS2_S2_S2_S2_S2_S2_S2_S2_S2_S2_S2_S2_S1_S1_S2_S2_S2_S2_E3buf+8];
	ld.shared.f64 	%fd176, [%r19];
	add.f64 	%fd177, %fd175, %fd176;
	st.shared.f64 	[%r19], %fd177;
$L__BB0_69:
	bar.sync 	0;
	@%p78 bra 	$L__BB0_71;
	ld.shared.f64 	%fd178, [_ZZ31dim3_sweep_kernel_miniKBA_blockPiS_S_S_S_iiS_iiiiiiiiiiiiiiiiiiiiiiiiiiPKdS1_PdddS2_S2_S2_S2_S2_S2_S2_S2_S2_S2_S2_S2_S1_S1_S2_S2_S2_S2_E3buf];
	ld.global.f64 	%fd179, [%rd13];
	add.f64 	%fd180, %fd178, %fd179;
	st.global.f64 	[%rd13], %fd180;
$L__BB0_71:
	@%p49 bra 	$L__BB0_124;
	setp.eq.s32 	%p81, %r21, 0;
	mad.lo.s32 	%r57, %r40, %r9, -1;
	mov.b32 	%r264, 1;
	@%p81 bra 	$L__BB0_107;
	mov.b32 	%r263, 1;
$L__BB0_74:
	ld.param.u32 	%r218, [_Z31dim3_sweep_kernel_miniKBA_blockPiS_S_S_S_iiS_iiiiiiiiiiiiiiiiiiiiiiiiiiPKdS1_PdddS2_S2_S2_S2_S2_S2_S2_S2_S2_S2_S2_S2_S1_S1_S2_S2_S2_S2__param_14];
	setp.ge.s32 	%p82, %r2, %r218;
	mov.f64 	%fd283, 0d0000000000000000;
	@%p82 bra 	$L__BB0_76;
	ld.param.u32 	%r219, [_Z31dim3_sweep_kernel_miniKBA_blockPiS_S_S_S_iiS_iiiiiiiiiiiiiiiiiiiiiiiiiiPKdS1_PdddS2_S2_S2_S2_S2_S2_S2_S2_S2_S2_S2_S2_S1_S1_S2_S2_S2_S2__param_14];
	mad.lo.s32 	%r175, %r263, %r219, %r18;
	mul.wide.s32 	%rd143, %r175, 8;
	add.s64 	%rd144, %rd4, %rd143;
	ld.global.nc.f64 	%fd182, [%rd144];
	ld.global.nc.f64 	%fd183, [%rd8];
	mul.f64 	%fd184, %fd182, %fd183;
	mul.f64 	%fd283, %fd279, %fd184;
$L__BB0_76:
	st.shared.f64 	[%r19], %fd283;
	bar.sync 	0;
	@%p73 bra 	$L__BB0_78;
	ld.shared.f64 	%fd185, [%r19+256];
	ld.shared.f64 	%fd186, [%r19];
	add.f64 	%fd187, %fd185, %fd186;
	st.shared.f64 	[%r19], %fd187;
$L__BB0_78:
	setp.gt.u32 	%p84, %r2, 15;
	bar.sync 	0;
	@%p84 bra 	$L__BB0_80;
	ld.shared.f64 	%fd188, [%r19+128];
	ld.shared.f64 	%fd189, [%r19];
	add.f64 	%fd190, %fd188, %fd189;
	st.shared.f64 	[%r19], %fd190;
$L__BB0_80:
	setp.gt.u32 	%p85, %r2, 7;
	bar.sync 	0;
	@%p85 bra 	$L__BB0_82;
	ld.shared.f64 	%fd191, [%r19+64];
	ld.shared.f64 	%fd192, [%r19];
	add.f64 	%fd193, %fd191, %fd192;
	st.shared.f64 	[%r19], %fd193;
$L__BB0_82:
	setp.gt.u32 	%p86, %r2, 3;
	bar.sync 	0;
	@%p86 bra 	$L__BB0_84;
	ld.shared.f64 	%fd194, [%r19+32];
	ld.shared.f64 	%fd195, [%r19];
	add.f64 	%fd196, %fd194, %fd195;
	st.shared.f64 	[%r19], %fd196;
$L__BB0_84:
	setp.gt.u32 	%p87, %r2, 1;
	bar.sync 	0;
	@%p87 bra 	$L__BB0_86;
	ld.shared.f64 	%fd197, [%r19+16];
	ld.shared.f64 	%fd198, [%r19];
	add.f64 	%fd199, %fd197, %fd198;
	st.shared.f64 	[%r19], %fd199;
$L__BB0_86:
	setp.ne.s32 	%p88, %r2, 0;
	bar.sync 	0;
	@%p88 bra 	$L__BB0_88;
	ld.shared.f64 	%fd200, [_ZZ31dim3_sweep_kernel_miniKBA_blockPiS_S_S_S_iiS_iiiiiiiiiiiiiiiiiiiiiiiiiiPKdS1_PdddS2_S2_S2_S2_S2_S2_S2_S2_S2_S2_S2_S2_S1_S1_S2_S2_S2_S2_E3buf+8];
	ld.shared.f64 	%fd201, [%r19];
	add.f64 	%fd202, %fd200, %fd201;
	st.shared.f64 	[%r19], %fd202;
$L__BB0_88:
	bar.sync 	0;
	add.s32 	%r176, %r57, %r263;
	mul.wide.s32 	%rd145, %r176, 8;
	add.s64 	%rd16, %rd1, %rd145;
	@%p88 bra 	$L__BB0_90;
	ld.shared.f64 	%fd203, [_ZZ31dim3_sweep_kernel_miniKBA_blockPiS_S_S_S_iiS_iiiiiiiiiiiiiiiiiiiiiiiiiiPKdS1_PdddS2_S2_S2_S2_S2_S2_S2_S2_S2_S2_S2_S2_S1_S1_S2_S2_S2_S2_E3buf];
	ld.global.f64 	%fd204, [%rd16];
	add.f64 	%fd205, %fd203, %fd204;
	st.global.f64 	[%rd16], %fd205;
$L__BB0_90:
	ld.param.u32 	%r220, [_Z31dim3_sweep_kernel_miniKBA_blockPiS_S_S_S_iiS_iiiiiiiiiiiiiiiiiiiiiiiiiiPKdS1_PdddS2_S2_S2_S2_S2_S2_S2_S2_S2_S2_S2_S2_S1_S1_S2_S2_S2_S2__param_14];
	setp.ge.s32 	%p90, %r2, %r220;
	mov.f64 	%fd284, 0d0000000000000000;
	@%p90 bra 	$L__BB0_92;
	ld.param.u32 	%r221, [_Z31dim3_sweep_kernel_miniKBA_blockPiS_S_S_S_iiS_iiiiiiiiiiiiiiiiiiiiiiiiiiPKdS1_PdddS2_S2_S2_S2_S2_S2_S2_S2_S2_S2_S2_S2_S1_S1_S2_S2_S2_S2__param_14];
	mad.lo.s32 	%r177, %r221, %r263, %r221;
	add.s32 	%r178, %r18, %r177;
	mul.wide.s32 	%rd146, %r178, 8;
	add.s64 	%rd147, %rd4, %rd146;
	ld.global.nc.f64 	%fd207, [%rd147];
	ld.global.nc.f64 	%fd208, [%rd8];
	mul.f64 	%fd209, %fd207, %fd208;
	mul.f64 	%fd284, %fd279, %fd209;
$L__BB0_92:
	setp.gt.u32 	%p91, %r2, 31;
	st.shared.f64 	[%r19], %fd284;
	bar.sync 	0;
	@%p91 bra 	$L__BB0_94;
	ld.shared.f64 	%fd210, [%r19+256];
	ld.shared.f64 	%fd211, [%r19];
	add.f64 	%fd212, %fd210, %fd211;
	st.shared.f64 	[%r19], %fd212;
$L__BB0_94:
	bar.sync 	0;
	@%p84 bra 	$L__BB0_96;
	ld.shared.f64 	%fd213, [%r19+128];
	ld.shared.f64 	%fd214, [%r19];
	add.f64 	%fd215, %fd213, %fd214;
	st.shared.f64 	[%r19], %fd215;
$L__BB0_96:
	setp.gt.u32 	%p93, %r2, 7;
	bar.sync 	0;
	@%p93 bra 	$L__BB0_98;
	ld.shared.f64 	%fd216, [%r19+64];
	ld.shared.f64 	%fd217, [%r19];
	add.f64 	%fd218, %fd216, %fd217;
	st.shared.f64 	[%r19], %fd218;
$L__BB0_98:
	setp.gt.u32 	%p94, %r2, 3;
	bar.sync 	0;
	@%p94 bra 	$L__BB0_100;
	ld.shared.f64 	%fd219, [%r19+32];
	ld.shared.f64 	%fd220, [%r19];
	add.f64 	%fd221, %fd219, %fd220;
	st.shared.f64 	[%r19], %fd221;
$L__BB0_100:
	setp.gt.u32 	%p95, %r2, 1;
	bar.sync 	0;
	@%p95 bra 	$L__BB0_102;
	ld.shared.f64 	%fd222, [%r19+16];
	ld.shared.f64 	%fd223, [%r19];
	add.f64 	%fd224, %fd222, %fd223;
	st.shared.f64 	[%r19], %fd224;
$L__BB0_102:
	setp.ne.s32 	%p96, %r2, 0;
	bar.sync 	0;
	@%p96 bra 	$L__BB0_104;
	ld.shared.f64 	%fd225, [_ZZ31dim3_sweep_kernel_miniKBA_blockPiS_S_S_S_iiS_iiiiiiiiiiiiiiiiiiiiiiiiiiPKdS1_PdddS2_S2_S2_S2_S2_S2_S2_S2_S2_S2_S2_S2_S1_S1_S2_S2_S2_S2_E3buf+8];
	ld.shared.f64 	%fd226, [%r19];
	add.f64 	%fd227, %fd225, %fd226;
	st.shared.f64 	[%r19], %fd227;
$L__BB0_104:
	bar.sync 	0;
	@%p96 bra 	$L__BB0_106;
	ld.shared.f64 	%fd228, [_ZZ31dim3_sweep_kernel_miniKBA_blockPiS_S_S_S_iiS_iiiiiiiiiiiiiiiiiiiiiiiiiiPKdS1_PdddS2_S2_S2_S2_S2_S2_S2_S2_S2_S2_S2_S2_S1_S1_S2_S2_S2_S2_E3buf];
	ld.global.f64 	%fd229, [%rd16+8];
	add.f64 	%fd230, %fd228, %fd229;
	st.global.f64 	[%rd16+8], %fd230;
$L__BB0_106:
	add.s32 	%r264, %r263, 2;
	add.s32 	%r179, %r263, 1;
	and.b32  	%r180, %r9, -2;
	setp.ne.s32 	%p98, %r179, %r180;
	mov.u32 	%r263, %r264;
	@%p98 bra 	$L__BB0_74;
$L__BB0_107:
	and.b32  	%r181, %r9, 1;
	setp.eq.b32 	%p99, %r181, 1;
	not.pred 	%p100, %p99;
	@%p100 bra 	$L__BB0_124;
	ld.param.u32 	%r222, [_Z31dim3_sweep_kernel_miniKBA_blockPiS_S_S_S_iiS_iiiiiiiiiiiiiiiiiiiiiiiiiiPKdS1_PdddS2_S2_S2_S2_S2_S2_S2_S2_S2_S2_S2_S2_S1_S1_S2_S2_S2_S2__param_14];
	setp.ge.s32 	%p101, %r2, %r222;
	mov.f64 	%fd285, 0d0000000000000000;
	@%p101 bra 	$L__BB0_110;
	ld.param.u32 	%r223, [_Z31dim3_sweep_kernel_miniKBA_blockPiS_S_S_S_iiS_iiiiiiiiiiiiiiiiiiiiiiiiiiPKdS1_PdddS2_S2_S2_S2_S2_S2_S2_S2_S2_S2_S2_S2_S1_S1_S2_S2_S2_S2__param_14];
	mad.lo.s32 	%r182, %r264, %r223, %r18;
	mul.wide.s32 	%rd148, %r182, 8;
	add.s64 	%rd149, %rd4, %rd148;
	ld.global.nc.f64 	%fd232, [%rd149];
	ld.global.nc.f64 	%fd233, [%rd8];
	mul.f64 	%fd234, %fd232, %fd233;
	mul.f64 	%fd285, %fd279, %fd234;
$L__BB0_110:
	setp.gt.u32 	%p102, %r2, 31;
	st.shared.f64 	[%r19], %fd285;
	bar.sync 	0;
	@%p102 bra 	$L__BB0_112;
	ld.shared.f64 	%fd235, [%r19+256];
	ld.shared.f64 	%fd236, [%r19];
	add.f64 	%fd237, %fd235, %fd236;
	st.shared.f64 	[%r19], %fd237;
$L__BB0_112:
	setp.gt.u32 	%p103, %r2, 15;
	bar.sync 	0;
	@%p103 bra 	$L__BB0_114;
	ld.shared.f64 	%fd238, [%r19+128];
	ld.shared.f64 	%fd239, [%r19];
	add.f64 	%fd240, %fd238, %fd239;
	st.shared.f64 	[%r19], %fd240;
$L__BB0_114:
	setp.gt.u32 	%p104, %r2, 7;
	bar.sync 	0;
	@%p104 bra 	$L__BB0_116;
	ld.shared.f64 	%fd241, [%r19+64];
	ld.shared.f64 	%fd242, [%r19];
	add.f64 	%fd243, %fd241, %fd242;
	st.shared.f64 	[%r19], %fd243;
$L__BB0_116:
	setp.gt.u32 	%p105, %r2, 3;
	bar.sync 	0;
	@%p105 bra 	$L__BB0_118;
	ld.shared.f64 	%fd244, [%r19+32];
	ld.shared.f64 	%fd245, [%r19];
	add.f64 	%fd246, %fd244, %fd245;
	st.shared.f64 	[%r19], %fd246;
$L__BB0_118:
	setp.gt.u32 	%p106, %r2, 1;
	bar.sync 	0;
	@%p106 bra 	$L__BB0_120;
	ld.shared.f64 	%fd247, [%r19+16];
	ld.shared.f64 	%fd248, [%r19];
	add.f64 	%fd249, %fd247, %fd248;
	st.shared.f64 	[%r19], %fd249;
$L__BB0_120:
	setp.ne.s32 	%p107, %r2, 0;
	bar.sync 	0;
	@%p107 bra 	$L__BB0_122;
	ld.shared.f64 	%fd250, [_ZZ31dim3_sweep_kernel_miniKBA_blockPiS_S_S_S_iiS_iiiiiiiiiiiiiiiiiiiiiiiiiiPKdS1_PdddS2_S2_S2_S2_S2_S2_S2_S2_S2_S2_S2_S2_S1_S1_S2_S2_S2_S2_E3buf+8];
	ld.shared.f64 	%fd251, [%r19];
	add.f64 	%fd252, %fd250, %fd251;
	st.shared.f64 	[%r19], %fd252;
$L__BB0_122:
	bar.sync 	0;
	@%p107 bra 	$L__BB0_124;
	ld.shared.f64 	%fd253, [_ZZ31dim3_sweep_kernel_miniKBA_blockPiS_S_S_S_iiS_iiiiiiiiiiiiiiiiiiiiiiiiiiPKdS1_PdddS2_S2_S2_S2_S2_S2_S2_S2_S2_S2_S2_S2_S1_S1_S2_S2_S2_S2_E3buf];
	add.s32 	%r183, %r57, %r264;
	mul.wide.s32 	%rd150, %r183, 8;
	add.s64 	%rd151, %rd1, %rd150;
	ld.global.f64 	%fd254, [%rd151];
	add.f64 	%fd255, %fd253, %fd254;
	st.global.f64 	[%rd151], %fd255;
$L__BB0_124:
	ld.param.u32 	%r240, [_Z31dim3_sweep_kernel_miniKBA_blockPiS_S_S_S_iiS_iiiiiiiiiiiiiiiiiiiiiiiiiiPKdS1_PdddS2_S2_S2_S2_S2_S2_S2_S2_S2_S2_S2_S2_S1_S1_S2_S2_S2_S2__param_26];
	setp.ne.s32 	%p109, %r31, %r240;
	or.pred  	%p110, %p109, %p2;
	@%p110 bra 	$L__BB0_126;
	ld.param.u64 	%rd208, [_Z31dim3_sweep_kernel_miniKBA_blockPiS_S_S_S_iiS_iiiiiiiiiiiiiiiiiiiiiiiiiiPKdS1_PdddS2_S2_S2_S2_S2_S2_S2_S2_S2_S2_S2_S2_S1_S1_S2_S2_S2_S2__param_47];
	ld.global.f64 	%fd256, [%rd11];
	cvta.to.global.u64 	%rd152, %rd208;
	mul.wide.s32 	%rd153, %r46, 8;
	add.s64 	%rd154, %rd152, %rd153;
	st.global.f64 	[%rd154], %fd256;
$L__BB0_126:
	ld.param.u32 	%r241, [_Z31dim3_sweep_kernel_miniKBA_blockPiS_S_S_S_iiS_iiiiiiiiiiiiiiiiiiiiiiiiiiPKdS1_PdddS2_S2_S2_S2_S2_S2_S2_S2_S2_S2_S2_S2_S1_S1_S2_S2_S2_S2__param_27];
	setp.ne.s32 	%p111, %r32, %r241;
	or.pred  	%p112, %p111, %p3;
	@%p112 bra 	$L__BB0_128;
	ld.param.u64 	%rd209, [_Z31dim3_sweep_kernel_miniKBA_blockPiS_S_S_S_iiS_iiiiiiiiiiiiiiiiiiiiiiiiiiPKdS1_PdddS2_S2_S2_S2_S2_S2_S2_S2_S2_S2_S2_S2_S1_S1_S2_S2_S2_S2__param_48];
	ld.global.f64 	%fd257, [%rd12];
	cvta.to.global.u64 	%rd155, %rd209;
	mul.wide.s32 	%rd156, %r47, 8;
	add.s64 	%rd157, %rd155, %rd156;
	st.global.f64 	[%rd157], %fd257;
$L__BB0_128:
	add.s32 	%r256, %r256, %r1;
	ld.global.u32 	%r184, [%rd9+-4];
	setp.le.s32 	%p113, %r256, %r184;
	@%p113 bra 	$L__BB0_6;
$L__BB0_129:
	setp.lt.u32 	%p114, %r1, 2;
	@%p114 bra 	$L__BB0_149;
	setp.ne.s32 	%p115, %r2, 0;
	bar.sync 	0;
	membar.gl;
	@%p115 bra 	$L__BB0_132;
	add.s32 	%r185, %r20, %r4;
	ld.global.u64 	%rd158, [mutexin];
	cvta.to.global.u64 	%rd159, %rd158;
	mul.wide.u32 	%rd160, %r185, 4;
	add.s64 	%rd161, %rd159, %rd160;
	st.volatile.global.u32 	[%rd161], %r255;
$L__BB0_132:
	setp.ne.s32 	%p116, %r4, 0;
	@%p116 bra 	$L__BB0_145;
	setp.ge.u32 	%p117, %r2, %r1;
	@%p117 bra 	$L__BB0_138;
	ld.global.u64 	%rd162, [mutexin];
	cvta.to.global.u64 	%rd17, %rd162;
	mov.u32 	%r265, %r2;
$L__BB0_135:
	add.s32 	%r186, %r265, %r20;
	mul.wide.u32 	%rd163, %r186, 4;
	add.s64 	%rd18, %rd17, %rd163;
$L__BB0_136:
	ld.volatile.global.u32 	%r187, [%rd18];
	setp.ne.s32 	%p118, %r187, %r255;
	@%p118 bra 	$L__BB0_136;
	add.s32 	%r265, %r265, %r10;
	setp.lt.u32 	%p119, %r265, %r1;
	@%p119 bra 	$L__BB0_135;
$L__BB0_138:
	setp.ge.u32 	%p120, %r2, %r1;
	bar.sync 	0;
	@%p120 bra 	$L__BB0_145;
	and.b32  	%r64, %r23, 3;
	setp.eq.s32 	%p121, %r64, 3;
	mov.u32 	%r266, %r2;
	@%p121 bra 	$L__BB0_143;
	add.s32 	%r266, %r2, %r10;
	setp.eq.s32 	%p122, %r64, 0;
	add.s32 	%r66, %r2, %r20;
	ld.global.u64 	%rd164, [mutexout];
	cvta.to.global.u64 	%rd165, %rd164;
	mul.wide.u32 	%rd166, %r66, 4;
	add.s64 	%rd167, %rd165, %rd166;
	st.volatile.global.u32 	[%rd167], %r255;
	@%p122 bra 	$L__BB0_143;
	add.s32 	%r188, %r2, %r10;
	add.s32 	%r266, %r188, %r10;
	setp.eq.s32 	%p123, %r64, 1;
	add.s32 	%r68, %r66, %r10;
	ld.global.u64 	%rd168, [mutexout];
	cvta.to.global.u64 	%rd169, %rd168;
	mul.wide.u32 	%rd170, %r68, 4;
	add.s64 	%rd171, %rd169, %rd170;
	st.volatile.global.u32 	[%rd171], %r255;
	@%p123 bra 	$L__BB0_143;
	add.s32 	%r266, %r266, %r10;
	add.s32 	%r189, %r68, %r10;
	ld.global.u64 	%rd172, [mutexout];
	cvta.to.global.u64 	%rd173, %rd172;
	mul.wide.u32 	%rd174, %r189, 4;
	add.s64 	%rd175, %rd173, %rd174;
	st.volatile.global.u32 	[%rd175], %r255;
$L__BB0_143:
	setp.lt.u32 	%p124, %r23, 3;
	@%p124 bra 	$L__BB0_145;
$L__BB0_144:
	ld.global.u64 	%rd176, [mutexout];
	cvta.to.global.u64 	%rd177, %rd176;
	add.s32 	%r190, %r266, %r20;
	mul.wide.u32 	%rd178, %r190, 4;
	add.s64 	%rd179, %rd177, %rd178;
	st.volatile.global.u32 	[%rd179], %r255;
	ld.global.u64 	%rd180, [mutexout];
	cvta.to.global.u64 	%rd181, %rd180;
	add.s32 	%r191, %r190, %r10;
	mul.wide.u32 	%rd182, %r191, 4;
	add.s64 	%rd183, %rd181, %rd182;
	st.volatile.global.u32 	[%rd183], %r255;
	ld.global.u64 	%rd184, [mutexout];
	cvta.to.global.u64 	%rd185, %rd184;
	add.s32 	%r192, %r191, %r10;
	mul.wide.u32 	%rd186, %r192, 4;
	add.s64 	%rd187, %rd185, %rd186;
	st.volatile.global.u32 	[%rd187], %r255;
	ld.global.u64 	%rd188, [mutexout];
	cvta.to.global.u64 	%rd189, %rd188;
	add.s32 	%r193, %r192, %r10;
	mul.wide.u32 	%rd190, %r193, 4;
	add.s64 	%rd191, %rd189, %rd190;
	st.volatile.global.u32 	[%rd191], %r255;
	shl.b32 	%r194, %r10, 2;
	add.s32 	%r266, %r194, %r266;
	setp.lt.u32 	%p125, %r266, %r1;
	@%p125 bra 	$L__BB0_144;
$L__BB0_145:
	setp.ne.s32 	%p126, %r2, 0;
	@%p126 bra 	$L__BB0_148;
	add.s32 	%r195, %r20, %r4;
	ld.global.u64 	%rd192, [mutexout];
	cvta.to.global.u64 	%rd193, %rd192;
	mul.wide.u32 	%rd194, %r195, 4;
	add.s64 	%rd19, %rd193, %rd194;
$L__BB0_147:
	ld.volatile.global.u32 	%r196, [%rd19];
	setp.ne.s32 	%p127, %r196, %r255;
	@%p127 bra 	$L__BB0_147;
$L__BB0_148:
	bar.sync 	0;
	add.s32 	%r255, %r255, %r1;
	bra.uni 	$L__BB0_150;
$L__BB0_149:
	bar.sync 	0;
$L__BB0_150:
	add.s32 	%r75, %r254, 1;
	setp.ne.s32 	%p128, %r254, %r76;
	mov.u32 	%r254, %r75;
	@%p128 bra 	$L__BB0_4;
$L__BB0_151:
	ret;

}


// ===== COMPILED SASS (sm_100) =====

	.target	sm_100

	.elftype	@"ET_EXEC"


//--------------------- .note.nv.tkinfo           --------------------------
	.section	.note.nv.tkinfo,"",@"SHT_NOTE"
	.sectionflags	@"SHF_NOTE_NV_TKINFO"
	.tkinfo
        /*0018*/ 	.word	0x00000002
        /*0030*/ 	.string	""
        /*0030*/ 	.string	"ptxas"
        /*0030*/ 	.string	"Cuda compilation tools, release 13.0, V13.0.88"
        /*0030*/ 	.string	"Build cuda_13.0.r13.0/compiler.36424714_0"
        /*0030*/ 	.string	"-arch sm_100 -m 64 "



//--------------------- .note.nv.cuinfo           --------------------------
	.section	.note.nv.cuinfo,"",@"SHT_NOTE"
	.sectionflags	@"SHF_NOTE_NV_CUINFO"
        /*0018*/ 	.short	0x0002
        /*001a*/ 	.short	0x0064
        /*001c*/ 	.short	0x0082
	.zero		2


//--------------------- .nv.info                  --------------------------
	.section	.nv.info,"",@"SHT_CUDA_INFO"
	.align	4


	//----- nvinfo : EIATTR_REGCOUNT
	.align		4
        /*0000*/ 	.byte	0x04, 0x2f
        /*0002*/ 	.short	(.L_3 - .L_2)
	.align		4
.L_2:
        /*0004*/ 	.word	index@(_Z31dim3_sweep_kernel_miniKBA_blockPiS_S_S_S_iiS_iiiiiiiiiiiiiiiiiiiiiiiiiiPKdS1_PdddS2_S2_S2_S2_S2_S2_S2_S2_S2_S2_S2_S2_S1_S1_S2_S2_S2_S2_)
        /*0008*/ 	.word	0x0000004e


	//----- nvinfo : EIATTR_FRAME_SIZE
	.align		4
.L_3:
        /*000c*/ 	.byte	0x04, 0x11
        /*000e*/ 	.short	(.L_5 - .L_4)
	.align		4
.L_4:
        /*0010*/ 	.word	index@($__internal_0_$__cuda_sm20_div_rn_f64_full)
        /*0014*/ 	.word	0x00000000


	//----- nvinfo : EIATTR_FRAME_SIZE
	.align		4
.L_5:
        /*0018*/ 	.byte	0x04, 0x11
        /*001a*/ 	.short	(.L_7 - .L_6)
	.align		4
.L_6:
        /*001c*/ 	.word	index@(_Z31dim3_sweep_kernel_miniKBA_blockPiS_S_S_S_iiS_iiiiiiiiiiiiiiiiiiiiiiiiiiPKdS1_PdddS2_S2_S2_S2_S2_S2_S2_S2_S2_S2_S2_S2_S1_S1_S2_S2_S2_S2_)
        /*0020*/ 	.word	0x00000000


	//----- nvinfo : EIATTR_MIN_STACK_SIZE
	.align		4
.L_7:
        /*0024*/ 	.byte	0x04, 0x12
        /*0026*/ 	.short	(.L_9 - .L_8)
	.align		4
.L_8:
        /*0028*/ 	.word	index@(_Z31dim3_sweep_kernel_miniKBA_blockPiS_S_S_S_iiS_iiiiiiiiiiiiiiiiiiiiiiiiiiPKdS1_PdddS2_S2_S2_S2_S2_S2_S2_S2_S2_S2_S2_S2_S1_S1_S2_S2_S2_S2_)
        /*002c*/ 	.word	0x00000000
.L_9:


//--------------------- .nv.compat                --------------------------
	.section	.nv.compat,"",@"SHT_CUDA_COMPAT_INFO"
	.align	4
        /*0000*/ 	.byte	0x02, 0x09, 0x00, 0x00, 0x02, 0x02, 0x01, 0x00, 0x02, 0x05, 0x05, 0x00, 0x03, 0x07, 0x01, 0x01
        /*0010*/ 	.byte	0x02, 0x03, 0x00, 0x00, 0x02, 0x06, 0x01, 0x00, 0x04, 0x0b, 0x08, 0x00, 0x01, 0x00, 0x00, 0x00
        /*0020*/ 	.byte	0x00, 0x00, 0x00, 0x00


//--------------------- .nv.info._Z31dim3_sweep_kernel_miniKBA_blockPiS_S_S_S_iiS_iiiiiiiiiiiiiiiiiiiiiiiiiiPKdS1_PdddS2_S2_S2_S2_S2_S2_S2_S2_S2_S2_S2_S2_S1_S1_S2_S2_S2_S2_ --------------------------
	.section	.nv.info._Z31dim3_sweep_kernel_miniKBA_blockPiS_S_S_S_iiS_iiiiiiiiiiiiiiiiiiiiiiiiiiPKdS1_PdddS2_S2_S2_S2_S2_S2_S2_S2_S2_S2_S2_S2_S1_S1_S2_S2_S2_S2_,"",@"SHT_CUDA_INFO"
	.sectionflags	@""
	.align	4


	//----- nvinfo : EIATTR_CUDA_API_VERSION
	.align		4
        /*0000*/ 	.byte	0x04, 0x37
        /*0002*/ 	.short	(.L_11 - .L_10)
.L_10:
        /*0004*/ 	.word	0x00000082


	//----- nvinfo : EIATTR_KPARAM_INFO
	.align		4
.L_11:
        /*0008*/ 	.byte	0x04, 0x17
        /*000a*/ 	.short	(.L_13 - .L_12)
.L_12:
        /*000c*/ 	.word	0x00000000
        /*0010*/ 	.short	0x0038
        /*0012*/ 	.short	0x0150
        /*0014*/ 	.byte	0x00, 0xf5, 0x21, 0x00


	//----- nvinfo : EIATTR_KPARAM_INFO
	.align		4
.L_13:
        /*0018*/ 	.byte	0x04, 0x17
        /*001a*/ 	.short	(.L_15 - .L_14)
.L_14:
        /*001c*/ 	.word	0x00000000
        /*0020*/ 	.short	0x0037
        /*0022*/ 	.short	0x0148
        /*0024*/ 	.byte	0x00, 0xf5, 0x21, 0x00


	//----- nvinfo : EIATTR_KPARAM_INFO
	.align		4
.L_15:
        /*0028*/ 	.byte	0x04, 0x17
        /*002a*/ 	.short	(.L_17 - .L_16)
.L_16:
        /*002c*/ 	.word	0x00000000
        /*0030*/ 	.short	0x0036
        /*0032*/ 	.short	0x0140
        /*0034*/ 	.byte	0x00, 0xf5, 0x21, 0x00


	//----- nvinfo : EIATTR_KPARAM_INFO
	.align		4
.L_17:
        /*0038*/ 	.byte	0x04, 0x17
        /*003a*/ 	.short	(.L_19 - .L_18)
.L_18:
        /*003c*/ 	.word	0x00000000
        /*0040*/ 	.short	0x0035
        /*0042*/ 	.short	0x0138
        /*0044*/ 	.byte	0x00, 0xf5, 0x21, 0x00


	//----- nvinfo : EIATTR_KPARAM_INFO
	.align		4
.L_19:
        /*0048*/ 	.byte	0x04, 0x17
        /*004a*/ 	.short	(.L_21 - .L_20)
.L_20:
        /*004c*/ 	.word	0x00000000
        /*0050*/ 	.short	0x0034
        /*0052*/ 	.short	0x0130
        /*0054*/ 	.byte	0x00, 0xf5, 0x21, 0x00


	//----- nvinfo : EIATTR_KPARAM_INFO
	.align		4
.L_21:
        /*0058*/ 	.byte	0x04, 0x17
        /*005a*/ 	.short	(.L_23 - .L_22)
.L_22:
        /*005c*/ 	.word	0x00000000
        /*0060*/ 	.short	0x0033
        /*0062*/ 	.short	0x0128
        /*0064*/ 	.byte	0x00, 0xf5, 0x21, 0x00


	//----- nvinfo : EIATTR_KPARAM_INFO
	.align		4
.L_23:
        /*0068*/ 	.byte	0x04, 0x17
        /*006a*/ 	.short	(.L_25 - .L_24)
.L_24:
        /*006c*/ 	.word	0x00000000
        /*0070*/ 	.short	0x0032
        /*0072*/ 	.short	0x0120
        /*0074*/ 	.byte	0x00, 0xf5, 0x21, 0x00


	//----- nvinfo : EIATTR_KPARAM_INFO
	.align		4
.L_25:
        /*0078*/ 	.byte	0x04, 0x17
        /*007a*/ 	.short	(.L_27 - .L_26)
.L_26:
        /*007c*/ 	.word	0x00000000
        /*0080*/ 	.short	0x0031
        /*0082*/ 	.short	0x0118
        /*0084*/ 	.byte	0x00, 0xf5, 0x21, 0x00


	//----- nvinfo : EIATTR_KPARAM_INFO
	.align		4
.L_27:
        /*0088*/ 	.byte	0x04, 0x17
        /*008a*/ 	.short	(.L_29 - .L_28)
.L_28:
        /*008c*/ 	.word	0x00000000
        /*0090*/ 	.short	0x0030
        /*0092*/ 	.short	0x0110
        /*0094*/ 	.byte	0x00, 0xf5, 0x21, 0x00


	//----- nvinfo : EIATTR_KPARAM_INFO
	.align		4
.L_29:
        /*0098*/ 	.byte	0x04, 0x17
        /*009a*/ 	.short	(.L_31 - .L_30)
.L_30:
        /*009c*/ 	.word	0x00000000
        /*00a0*/ 	.short	0x002f
        /*00a2*/ 	.short	0x0108
        /*00a4*/ 	.byte	0x00, 0xf5, 0x21, 0x00


	//----- nvinfo : EIATTR_KPARAM_INFO
	.align		4
.L_31:
        /*00a8*/ 	.byte	0x04, 0x17
        /*00aa*/ 	.short	(.L_33 - .L_32)
.L_32:
        /*00ac*/ 	.word	0x00000000
        /*00b0*/ 	.short	0x002e
        /*00b2*/ 	.short	0x0100
        /*00b4*/ 	.byte	0x00, 0xf5, 0x21, 0x00


	//----- nvinfo : EIATTR_KPARAM_INFO
	.align		4
.L_33:
        /*00b8*/ 	.byte	0x04, 0x17
        /*00ba*/ 	.short	(.L_35 - .L_34)
.L_34:
        /*00bc*/ 	.word	0x00000000
        /*00c0*/ 	.short	0x002d
        /*00c2*/ 	.short	0x00f8
        /*00c4*/ 	.byte	0x00, 0xf5, 0x21, 0x00


	//----- nvinfo : EIATTR_KPARAM_INFO
	.align		4
.L_35:
        /*00c8*/ 	.byte	0x04, 0x17
        /*00ca*/ 	.short	(.L_37 - .L_36)
.L_36:
        /*00cc*/ 	.word	0x00000000
        /*00d0*/ 	.short	0x002c
        /*00d2*/ 	.short	0x00f0
        /*00d4*/ 	.byte	0x00, 0xf5, 0x21, 0x00


	//----- nvinfo : EIATTR_KPARAM_INFO
	.align		4
.L_37:
        /*00d8*/ 	.byte	0x04, 0x17
        /*00da*/ 	.short	(.L_39 - .L_38)
.L_38:
        /*00dc*/ 	.word	0x00000000
        /*00e0*/ 	.short	0x002b
        /*00e2*/ 	.short	0x00e8
        /*00e4*/ 	.byte	0x00, 0xf5, 0x21, 0x00


	//----- nvinfo : EIATTR_KPARAM_INFO
	.align		4
.L_39:
        /*00e8*/ 	.byte	0x04, 0x17
        /*00ea*/ 	.short	(.L_41 - .L_40)
.L_40:
        /*00ec*/ 	.word	0x00000000
        /*00f0*/ 	.short	0x002a
        /*00f2*/ 	.short	0x00e0
        /*00f4*/ 	.byte	0x00, 0xf5, 0x21, 0x00


	//----- nvinfo : EIATTR_KPARAM_INFO
	.align		4
.L_41:
        /*00f8*/ 	.byte	0x04, 0x17
        /*00fa*/ 	.short	(.L_43 - .L_42)
.L_42:
        /*00fc*/ 	.word	0x00000000
        /*0100*/ 	.short	0x0029
        /*0102*/ 	.short	0x00d8
        /*0104*/ 	.byte	0x00, 0xf5, 0x21, 0x00


	//----- nvinfo : EIATTR_KPARAM_INFO
	.align		4
.L_43:
        /*0108*/ 	.byte	0x04, 0x17
        /*010a*/ 	.short	(.L_45 - .L_44)
.L_44:
        /*010c*/ 	.word	0x00000000
        /*0110*/ 	.short	0x0028
        /*0112*/ 	.short	0x00d0
        /*0114*/ 	.byte	0x00, 0xf5, 0x21, 0x00


	//----- nvinfo : EIATTR_KPARAM_INFO
	.align		4
.L_45:
        /*0118*/ 	.byte	0x04, 0x17
        /*011a*/ 	.short	(.L_47 - .L_46)
.L_46:
        /*011c*/ 	.word	0x00000000
        /*0120*/ 	.short	0x0027
        /*0122*/ 	.short	0x00c8
        /*0124*/ 	.byte	0x00, 0xf5, 0x21, 0x00


	//----- nvinfo : EIATTR_KPARAM_INFO
	.align		4
.L_47:
        /*0128*/ 	.byte	0x04, 0x17
        /*012a*/ 	.short	(.L_49 - .L_48)
.L_48:
        /*012c*/ 	.word	0x00000000
        /*0130*/ 	.short	0x0026
        /*0132*/ 	.short	0x00c0
        /*0134*/ 	.byte	0x00, 0xf0, 0x21, 0x00


	//----- nvinfo : EIATTR_KPARAM_INFO
	.align		4
.L_49:
        /*0138*/ 	.byte	0x04, 0x17
        /*013a*/ 	.short	(.L_51 - .L_50)
.L_50:
        /*013c*/ 	.word	0x00000000
        /*0140*/ 	.short	0x0025
        /*0142*/ 	.short	0x00b8
        /*0144*/ 	.byte	0x00, 0xf0, 0x21, 0x00


	//----- nvinfo : EIATTR_KPARAM_INFO
	.align		4
.L_51:
        /*0148*/ 	.byte	0x04, 0x17
        /*014a*/ 	.short	(.L_53 - .L_52)
.L_52:
        /*014c*/ 	.word	0x00000000
        /*0150*/ 	.short	0x0024
        /*0152*/ 	.short	0x00b0
        /*0154*/ 	.byte	0x00, 0xf5, 0x21, 0x00


	//----- nvinfo : EIATTR_KPARAM_INFO
	.align		4
.L_53:
        /*0158*/ 	.byte	0x04, 0x17
        /*015a*/ 	.short	(.L_55 - .L_54)
.L_54:
        /*015c*/ 	.word	0x00000000
        /*0160*/ 	.short	0x0023
        /*0162*/ 	.short	0x00a8
        /*0164*/ 	.byte	0x00, 0xf5, 0x21, 0x00


	//----- nvinfo : EIATTR_KPARAM_INFO
	.align		4
.L_55:
        /*0168*/ 	.byte	0x04, 0x17
        /*016a*/ 	.short	(.L_57 - .L_56)
.L_56:
        /*016c*/ 	.word	0x00000000
        /*0170*/ 	.short	0x0022
        /*0172*/ 	.short	0x00a0
        /*0174*/ 	.byte	0x00, 0xf5, 0x21, 0x00


	//----- nvinfo : EIATTR_KPARAM_INFO
	.align		4
.L_57:
        /*0178*/ 	.byte	0x04, 0x17
        /*017a*/ 	.short	(.L_59 - .L_58)
.L_58:
        /*017c*/ 	.word	0x00000000
        /*0180*/ 	.short	0x0021
        /*0182*/ 	.short	0x009c
        /*0184*/ 	.byte	0x00, 0xf0, 0x11, 0x00


	//----- nvinfo : EIATTR_KPARAM_INFO
	.align		4
.L_59:
        /*0188*/ 	.byte	0x04, 0x17
        /*018a*/ 	.short	(.L_61 - .L_60)
.L_60:
        /*018c*/ 	.word	0x00000000
        /*0190*/ 	.short	0x0020
        /*0192*/ 	.short	0x0098
        /*0194*/ 	.byte	0x00, 0xf0, 0x11, 0x00


	//----- nvinfo : EIATTR_KPARAM_INFO
	.align		4
.L_61:
        /*0198*/ 	.byte	0x04, 0x17
        /*019a*/ 	.short	(.L_63 - .L_62)
.L_62:
        /*019c*/ 	.word	0x00000000
        /*01a0*/ 	.short	0x001f
        /*01a2*/ 	.short	0x0094
        /*01a4*/ 	.byte	0x00, 0xf0, 0x11, 0x00


	//----- nvinfo : EIATTR_KPARAM_INFO
	.align		4
.L_63:
        /*01a8*/ 	.byte	0x04, 0x17
        /*01aa*/ 	.short	(.L_65 - .L_64)
.L_64:
        /*01ac*/ 	.word	0x00000000
        /*01b0*/ 	.short	0x001e
        /*01b2*/ 	.short	0x0090
        /*01b4*/ 	.byte	0x00, 0xf0, 0x11, 0x00


	//----- nvinfo : EIATTR_KPARAM_INFO
	.align		4
.L_65:
        /*01b8*/ 	.byte	0x04, 0x17
        /*01ba*/ 	.short	(.L_67 - .L_66)
.L_66:
        /*01bc*/ 	.word	0x00000000
        /*01c0*/ 	.short	0x001d
        /*01c2*/ 	.short	0x008c
        /*01c4*/ 	.byte	0x00, 0xf0, 0x11, 0x00


	//----- nvinfo : EIATTR_KPARAM_INFO
	.align		4
.L_67:
        /*01c8*/ 	.byte	0x04, 0x17
        /*01ca*/ 	.short	(.L_69 - .L_68)
.L_68:
        /*01cc*/ 	.word	0x00000000
        /*01d0*/ 	.short	0x001c
        /*01d2*/ 	.short	0x0088
        /*01d4*/ 	.byte	0x00, 0xf0, 0x11, 0x00


	//----- nvinfo : EIATTR_KPARAM_INFO
	.align		4
.L_69:
        /*01d8*/ 	.byte	0x04, 0x17
        /*01da*/ 	.short	(.L_71 - .L_70)
.L_70:
        /*01dc*/ 	.word	0x00000000
        /*01e0*/ 	.short	0x001b
        /*01e2*/ 	.short	0x0084
        /*01e4*/ 	.byte	0x00, 0xf0, 0x11, 0x00


	//----- nvinfo : EIATTR_KPARAM_INFO
	.align		4
.L_71:
        /*01e8*/ 	.byte	0x04, 0x17
        /*01ea*/ 	.short	(.L_73 - .L_72)
.L_72:
        /*01ec*/ 	.word	0x00000000
        /*01f0*/ 	.short	0x001a
        /*01f2*/ 	.short	0x0080
        /*01f4*/ 	.byte	0x00, 0xf0, 0x11, 0x00


	//----- nvinfo : EIATTR_KPARAM_INFO
	.align		4
.L_73:
        /*01f8*/ 	.byte	0x04, 0x17
        /*01fa*/ 	.short	(.L_75 - .L_74)
.L_74:
        /*01fc*/ 	.word	0x00000000
        /*0200*/ 	.short	0x0019
        /*0202*/ 	.short	0x007c
        /*0204*/ 	.byte	0x00, 0xf0, 0x11, 0x00


	//----- nvinfo : EIATTR_KPARAM_INFO
	.align		4
.L_75:
        /*0208*/ 	.byte	0x04, 0x17
        /*020a*/ 	.short	(.L_77 - .L_76)
.L_76:
        /*020c*/ 	.word	0x00000000
        /*0210*/ 	.short	0x0018
        /*0212*/ 	.short	0x0078
        /*0214*/ 	.byte	0x00, 0xf0, 0x11, 0x00


	//----- nvinfo : EIATTR_KPARAM_INFO
	.align		4
.L_77:
        /*0218*/ 	.byte	0x04, 0x17
        /*021a*/ 	.short	(.L_79 - .L_78)
.L_78:
        /*021c*/ 	.word	0x00000000
        /*0220*/ 	.short	0x0017
        /*0222*/ 	.short	0x0074
        /*0224*/ 	.byte	0x00, 0xf0, 0x11, 0x00


	//----- nvinfo : EIATTR_KPARAM_INFO
	.align		4
.L_79:
        /*0228*/ 	.byte	0x04, 0x17
        /*022a*/ 	.short	(.L_81 - .L_80)
.L_80:
        /*022c*/ 	.word	0x00000000
        /*0230*/ 	.short	0x0016
        /*0232*/ 	.short	0x0070
        /*0234*/ 	.byte	0x00, 0xf0, 0x11, 0x00


	//----- nvinfo : EIATTR_KPARAM_INFO
	.align		4
.L_81:
        /*0238*/ 	.byte	0x04, 0x17
        /*023a*/ 	.short	(.L_83 - .L_82)
.L_82:
        /*023c*/ 	.word	0x00000000
        /*0240*/ 	.short	0x0015
        /*0242*/ 	.short	0x006c
        /*0244*/ 	.byte	0x00, 0xf0, 0x11, 0x00


	//----- nvinfo : EIATTR_KPARAM_INFO
	.align		4
.L_83:
        /*0248*/ 	.byte	0x04, 0x17
        /*024a*/ 	.short	(.L_85 - .L_84)
.L_84:
        /*024c*/ 	.word	0x00000000
        /*0250*/ 	.short	0x0014
        /*0252*/ 	.short	0x0068
        /*0254*/ 	.byte	0x00, 0xf0, 0x11, 0x00


	//----- nvinfo : EIATTR_KPARAM_INFO
	.align		4
.L_85:
        /*0258*/ 	.byte	0x04, 0x17
        /*025a*/ 	.short	(.L_87 - .L_86)
.L_86:
        /*025c*/ 	.word	0x00000000
        /*0260*/ 	.short	0x0013
        /*0262*/ 	.short	0x0064
        /*0264*/ 	.byte	0x00, 0xf0, 0x11, 0x00


	//----- nvinfo : EIATTR_KPARAM_INFO
	.align		4
.L_87:
        /*0268*/ 	.byte	0x04, 0x17
        /*026a*/ 	.short	(.L_89 - .L_88)
.L_88:
        /*026c*/ 	.word	0x00000000
        /*0270*/ 	.short	0x0012
        /*0272*/ 	.short	0x0060
        /*0274*/ 	.byte	0x00, 0xf0, 0x11, 0x00


	//----- nvinfo : EIATTR_KPARAM_INFO
	.align		4
.L_89:
        /*0278*/ 	.byte	0x04, 0x17
        /*027a*/ 	.short	(.L_91 - .L_90)
.L_90:
        /*027c*/ 	.word	0x00000000
        /*0280*/ 	.short	0x0011
        /*0282*/ 	.short	0x005c
        /*0284*/ 	.byte	0x00, 0xf0, 0x11, 0x00


	//----- nvinfo : EIATTR_KPARAM_INFO
	.align		4
.L_91:
        /*0288*/ 	.byte	0x04, 0x17
        /*028a*/ 	.short	(.L_93 - .L_92)
.L_92:
        /*028c*/ 	.word	0x00000000
        /*0290*/ 	.short	0x0010
        /*0292*/ 	.short	0x0058
        /*0294*/ 	.byte	0x00, 0xf0, 0x11, 0x00


	//----- nvinfo : EIATTR_KPARAM_INFO
	.align		4
.L_93:
        /*0298*/ 	.byte	0x04, 0x17
        /*029a*/ 	.short	(.L_95 - .L_94)
.L_94:
        /*029c*/ 	.word	0x00000000
        /*02a0*/ 	.short	0x000f
        /*02a2*/ 	.short	0x0054
        /*02a4*/ 	.byte	0x00, 0xf0, 0x11, 0x00


	//----- nvinfo : EIATTR_KPARAM_INFO
	.align		4
.L_95:
        /*02a8*/ 	.byte	0x04, 0x17
        /*02aa*/ 	.short	(.L_97 - .L_96)
.L_96:
        /*02ac*/ 	.word	0x00000000
        /*02b0*/ 	.short	0x000e
        /*02b2*/ 	.short	0x0050
        /*02b4*/ 	.byte	0x00, 0xf0, 0x11, 0x00


	//----- nvinfo : EIATTR_KPARAM_INFO
	.align		4
.L_97:
        /*02b8*/ 	.byte	0x04, 0x17
        /*02ba*/ 	.short	(.L_99 - .L_98)
.L_98:
        /*02bc*/ 	.word	0x00000000
        /*02c0*/ 	.short	0x000d
        /*02c2*/ 	.short	0x004c
        /*02c4*/ 	.byte	0x00, 0xf0, 0x11, 0x00


	//----- nvinfo : EIATTR_KPARAM_INFO
	.align		4
.L_99:
        /*02c8*/ 	.byte	0x04, 0x17
        /*02ca*/ 	.short	(.L_101 - .L_100)
.L_100:
        /*02cc*/ 	.word	0x00000000
        /*02d0*/ 	.short	0x000c
        /*02d2*/ 	.short	0x0048
        /*02d4*/ 	.byte	0x00, 0xf0, 0x11, 0x00


	//----- nvinfo : EIATTR_KPARAM_INFO
	.align		4
.L_101:
        /*02d8*/ 	.byte	0x04, 0x17
        /*02da*/ 	.short	(.L_103 - .L_102)
.L_102:
        /*02dc*/ 	.word	0x00000000
        /*02e0*/ 	.short	0x000b
        /*02e2*/ 	.short	0x0044
        /*02e4*/ 	.byte	0x00, 0xf0, 0x11, 0x00


	//----- nvinfo : EIATTR_KPARAM_INFO
	.align		4
.L_103:
        /*02e8*/ 	.byte	0x04, 0x17
        /*02ea*/ 	.short	(.L_105 - .L_104)
.L_104:
        /*02ec*/ 	.word	0x00000000
        /*02f0*/ 	.short	0x000a
        /*02f2*/ 	.short	0x0040
        /*02f4*/ 	.byte	0x00, 0xf0, 0x11, 0x00


	//----- nvinfo : EIATTR_KPARAM_INFO
	.align		4
.L_105:
        /*02f8*/ 	.byte	0x04, 0x17
        /*02fa*/ 	.short	(.L_107 - .L_106)
.L_106:
        /*02fc*/ 	.word	0x00000000
        /*0300*/ 	.short	0x0009
        /*0302*/ 	.short	0x003c
        /*0304*/ 	.byte	0x00, 0xf0, 0x11, 0x00


	//----- nvinfo : EIATTR_KPARAM_INFO
	.align		4
.L_107:
        /*0308*/ 	.byte	0x04, 0x17
        /*030a*/ 	.short	(.L_109 - .L_108)
.L_108:
        /*030c*/ 	.word	0x00000000
        /*0310*/ 	.short	0x0008
        /*0312*/ 	.short	0x0038
        /*0314*/ 	.byte	0x00, 0xf0, 0x11, 0x00


	//----- nvinfo : EIATTR_KPARAM_INFO
	.align		4
.L_109:
        /*0318*/ 	.byte	0x04, 0x17
        /*031a*/ 	.short	(.L_111 - .L_110)
.L_110:
        /*031c*/ 	.word	0x00000000
        /*0320*/ 	.short	0x0007
        /*0322*/ 	.short	0x0030
        /*0324*/ 	.byte	0x00, 0xf5, 0x21, 0x00


	//----- nvinfo : EIATTR_KPARAM_INFO
	.align		4
.L_111:
        /*0328*/ 	.byte	0x04, 0x17
        /*032a*/ 	.short	(.L_113 - .L_112)
.L_112:
        /*032c*/ 	.word	0x00000000
        /*0330*/ 	.short	0x0006
        /*0332*/ 	.short	0x002c
        /*0334*/ 	.byte	0x00, 0xf0, 0x11, 0x00


	//----- nvinfo : EIATTR_KPARAM_INFO
	.align		4
.L_113:
        /*0338*/ 	.byte	0x04, 0x17
        /*033a*/ 	.short	(.L_115 - .L_114)
.L_114:
        /*033c*/ 	.word	0x00000000
        /*0340*/ 	.short	0x0005
        /*0342*/ 	.short	0x0028
        /*0344*/ 	.byte	0x00, 0xf0, 0x11, 0x00


	//----- nvinfo : EIATTR_KPARAM_INFO
	.align		4
.L_115:
        /*0348*/ 	.byte	0x04, 0x17
        /*034a*/ 	.short	(.L_117 - .L_116)
.L_116:
        /*034c*/ 	.word	0x00000000
        /*0350*/ 	.short	0x0004
        /*0352*/ 	.short	0x0020
        /*0354*/ 	.byte	0x00, 0xf5, 0x21, 0x00


	//----- nvinfo : EIATTR_KPARAM_INFO
	.align		4
.L_117:
        /*0358*/ 	.byte	0x04, 0x17
        /*035a*/ 	.short	(.L_119 - .L_118)
.L_118:
        /*035c*/ 	.word	0x00000000
        /*0360*/ 	.short	0x0003
        /*0362*/ 	.short	0x0018
        /*0364*/ 	.byte	0x00, 0xf5, 0x21, 0x00


	//----- nvinfo : EIATTR_KPARAM_INFO
	.align		4
.L_119:
        /*0368*/ 	.byte	0x04, 0x17
        /*036a*/ 	.short	(.L_121 - .L_120)
.L_120:
        /*036c*/ 	.word	0x00000000
        /*0370*/ 	.short	0x0002
        /*0372*/ 	.short	0x0010
        /*0374*/ 	.byte	0x00, 0xf5, 0x21, 0x00


	//----- nvinfo : EIATTR_KPARAM_INFO
	.align		4
.L_121:
        /*0378*/ 	.byte	0x04, 0x17
        /*037a*/ 	.short	(.L_123 - .L_122)
.L_122:
        /*037c*/ 	.word	0x00000000
        /*0380*/ 	.short	0x0001
        /*0382*/ 	.short	0x0008
        /*0384*/ 	.byte	0x00, 0xf5, 0x21, 0x00


	//----- nvinfo : EIATTR_KPARAM_INFO
	.align		4
.L_123:
        /*0388*/ 	.byte	0x04, 0x17
        /*038a*/ 	.short	(.L_125 - .L_124)
.L_124:
        /*038c*/ 	.word	0x00000000
        /*0390*/ 	.short	0x0000
        /*0392*/ 	.short	0x0000
        /*0394*/ 	.byte	0x00, 0xf5, 0x21, 0x00


	//----- nvinfo : EIATTR_SPARSE_MMA_MASK
	.align		4
.L_125:
        /*0398*/ 	.byte	0x03, 0x50
        /*039a*/ 	.short	0x0000


	//----- nvinfo : EIATTR_MAXREG_COUNT
	.align		4
        /*039c*/ 	.byte	0x03, 0x1b
        /*039e*/ 	.short	0x00ff


	//----- nvinfo : EIATTR_NUM_BARRIERS
	.align		4
        /*03a0*/ 	.byte	0x02, 0x4c
        /*03a2*/ 	.byte	0x01
	.zero		1


	//----- nvinfo : EIATTR_MERCURY_ISA_VERSION
	.align		4
        /*03a4*/ 	.byte	0x03, 0x5f
        /*03a6*/ 	.short	0x0101


	//----- nvinfo : EIATTR_VRC_CTA_INIT_COUNT
	.align		4
        /*03a8*/ 	.byte	0x02, 0x4a
	.zero		1
	.zero		1


	//----- nvinfo : EIATTR_EXIT_INSTR_OFFSETS
	.align		4
        /*03ac*/ 	.byte	0x04, 0x1c
        /*03ae*/ 	.short	(.L_127 - .L_126)


	//   ....[0]....
.L_126:
        /*03b0*/ 	.word	0x00000190


	//   ....[1]....
        /*03b4*/ 	.word	0x00000750


	//   ....[2]....
        /*03b8*/ 	.word	0x00003dc0


	//----- nvinfo : EIATTR_CRS_STACK_SIZE
	.align		4
.L_127:
        /*03bc*/ 	.byte	0x04, 0x1e
        /*03be*/ 	.short	(.L_129 - .L_128)
.L_128:
        /*03c0*/ 	.word	0x00000000


	//----- nvinfo : EIATTR_CBANK_PARAM_SIZE
	.align		4
.L_129:
        /*03c4*/ 	.byte	0x03, 0x19
        /*03c6*/ 	.short	0x0158


	//----- nvinfo : EIATTR_PARAM_CBANK
	.align		4
        /*03c8*/ 	.byte	0x04, 0x0a
        /*03ca*/ 	.short	(.L_131 - .L_130)
	.align		4
.L_130:
        /*03cc*/ 	.word	index@(.nv.constant0._Z31dim3_sweep_kernel_miniKBA_blockPiS_S_S_S_iiS_iiiiiiiiiiiiiiiiiiiiiiiiiiPKdS1_PdddS2_S2_S2_S2_S2_S2_S2_S2_S2_S2_S2_S2_S1_S1_S2_S2_S2_S2_)
        /*03d0*/ 	.short	0x0380
        /*03d2*/ 	.short	0x0158


	//----- nvinfo : EIATTR_SW_WAR
	.align		4
.L_131:
        /*03d4*/ 	.byte	0x04, 0x36
        /*03d6*/ 	.short	(.L_133 - .L_132)
.L_132:
        /*03d8*/ 	.word	0x00000008
.L_133:


//--------------------- .nv.callgraph             --------------------------
	.section	.nv.callgraph,"",@"SHT_CUDA_CALLGRAPH"
	.align	4
	.sectionentsize	8
	.align		4
        /*0000*/ 	.word	0x00000000
	.align		4
        /*0004*/ 	.word	0xffffffff
	.align		4
        /*0008*/ 	.word	0x00000000
	.align		4
        /*000c*/ 	.word	0xfffffffe
	.align		4
        /*0010*/ 	.word	0x00000000
	.align		4
        /*0014*/ 	.word	0xfffffffd
	.align		4
        /*0018*/ 	.word	0x00000000
	.align		4
        /*001c*/ 	.word	0xfffffffc


//--------------------- .nv.constant4             --------------------------
	.section	.nv.constant4,"a",@progbits
	.align	8
	.align		8
.nv.constant4:
        /*0000*/ 	.dword	mutexin
	.align		8
        /*0008*/ 	.dword	mutexout


//--------------------- .text._Z31dim3_sweep_kernel_miniKBA_blockPiS_S_S_S_iiS_iiiiiiiiiiiiiiiiiiiiiiiiiiPKdS1_PdddS2_S2_S2_S2_S2_S2_S2_S2_S2_S2_S2_S2_S1_S1_S2_S2_S2_S2_ --------------------------
	.section	.text._Z31dim3_sweep_kernel_miniKBA_blockPiS_S_S_S_iiS_iiiiiiiiiiiiiiiiiiiiiiiiiiPKdS1_PdddS2_S2_S2_S2_S2_S2_S2_S2_S2_S2_S2_S2_S1_S1_S2_S2_S2_S2_,"ax",@progbits
	.align	128
        .global         _Z31dim3_sweep_kernel_miniKBA_blockPiS_S_S_S_iiS_iiiiiiiiiiiiiiiiiiiiiiiiiiPKdS1_PdddS2_S2_S2_S2_S2_S2_S2_S2_S2_S2_S2_S2_S1_S1_S2_S2_S2_S2_
        .type           _Z31dim3_sweep_kernel_miniKBA_blockPiS_S_S_S_iiS_iiiiiiiiiiiiiiiiiiiiiiiiiiPKdS1_PdddS2_S2_S2_S2_S2_S2_S2_S2_S2_S2_S2_S2_S1_S1_S2_S2_S2_S2_,@function
        .size           _Z31dim3_sweep_kernel_miniKBA_blockPiS_S_S_S_iiS_iiiiiiiiiiiiiiiiiiiiiiiiiiPKdS1_PdddS2_S2_S2_S2_S2_S2_S2_S2_S2_S2_S2_S2_S1_S1_S2_S2_S2_S2_,(.L_x_57 - _Z31dim3_sweep_kernel_miniKBA_blockPiS_S_S_S_iiS_iiiiiiiiiiiiiiiiiiiiiiiiiiPKdS1_PdddS2_S2_S2_S2_S2_S2_S2_S2_S2_S2_S2_S2_S1_S1_S2_S2_S2_S2_)
        .other          _Z31dim3_sweep_kernel_miniKBA_blockPiS_S_S_S_iiS_iiiiiiiiiiiiiiiiiiiiiiiiiiPKdS1_PdddS2_S2_S2_S2_S2_S2_S2_S2_S2_S2_S2_S2_S1_S1_S2_S2_S2_S2_,@"STO_CUDA_ENTRY STV_DEFAULT"
_Z31dim3_sweep_kernel_miniKBA_blockPiS_S_S_S_iiS_iiiiiiiiiiiiiiiiiiiiiiiiiiPKdS1_PdddS2_S2_S2_S2_S2_S2_S2_S2_S2_S2_S2_S2_S1_S1_S2_S2_S2_S2_:
.text._Z31dim3_sweep_kernel_miniKBA_blockPiS_S_S_S_iiS_iiiiiiiiiiiiiiiiiiiiiiiiiiPKdS1_PdddS2_S2_S2_S2_S2_S2_S2_S2_S2_S2_S2_S2_S1_S1_S2_S2_S2_S2_:
[----:B------:R-:W-:Y:S01]  /*0000*/  LDC R1, c[0x0][0x37c] ;  /* 0x0000df00ff017b82 */ /* 0x000fe20000000800 */
[----:B------:R-:W0:Y:S07]  /*0010*/  S2R R5, SR_CTAID.Y ;  /* 0x0000000000057919 */ /* 0x000e2e0000002600 */
[----:B------:R-:W0:Y:S01]  /*0020*/  LDC.64 R2, c[0x0][0x3b0] ;  /* 0x0000ec00ff027b82 */ /* 0x000e220000000a00 */
[----:B------:R-:W1:Y:S01]  /*0030*/  LDCU.64 UR20, c[0x0][0x358] ;  /* 0x00006b00ff1477ac */ /* 0x000e620008000a00 */
[----:B------:R-:W2:Y:S06]  /*0040*/  S2R R7, SR_TID.X ;  /* 0x0000000000077919 */ /* 0x000eac0000002100 */
[----:B------:R-:W3:Y:S01]  /*0050*/  LDC R0, c[0x0][0x3a8] ;  /* 0x0000ea00ff007b82 */ /* 0x000ee20000000800 */
[----:B0-----:R-:W-:-:S06]  /*0060*/  IMAD.WIDE.U32 R2, R5, 0x4, R2 ;  /* 0x0000000405027825 */ /* 0x001fcc00078e0002 */
[----:B-1----:R-:W4:Y:S01]  /*0070*/  LDG.E R2, desc[UR20][R2.64] ;  /* 0x0000001402027981 */ /* 0x002f22000c1e1900 */
[----:B--2---:R-:W-:Y:S01]  /*0080*/  ISETP.NE.AND P0, PT, R7, RZ, PT ;  /* 0x000000ff0700720c */ /* 0x004fe20003f05270 */
[----:B------:R-:W0:Y:S01]  /*0090*/  LDCU UR22, c[0x0][0x370] ;  /* 0x00006e00ff1677ac */ /* 0x000e220008000800 */
[----:B------:R-:W-:Y:S01]  /*00a0*/  BSSY.RECONVERGENT B0, `(.L_x_0) ;  /* 0x000000d000007945 */ /* 0x000fe20003800200 */
[----:B---3--:R-:W-:Y:S02]  /*00b0*/  ISETP.GE.AND P1, PT, R0, 0x1, PT ;  /* 0x000000010000780c */ /* 0x008fe40003f26270 */
[----:B----4-:R-:W-:-:S08]  /*00c0*/  R2UR UR6, R2 ;  /* 0x00000000020672ca */ /* 0x010fd000000e0000 */
[----:B0-----:R-:W-:Y:S07]  /*00d0*/  @P0 BRA `(.L_x_1) ;  /* 0x0000000000240947 */ /* 0x001fee0003800000 */
[----:B------:R-:W0:Y:S02]  /*00e0*/  LDCU.64 UR4, c[0x0][0x420] ;  /* 0x00008400ff0477ac */ /* 0x000e240008000a00 */
[----:B0-----:R-:W-:-:S06]  /*00f0*/  UIMAD.WIDE UR4, UR6, 0x8, UR4 ;  /* 0x00000008060478a5 */ /* 0x001fcc000f8e0204 */
[----:B------:R-:W-:Y:S02]  /*0100*/  IMAD.U32 R2, RZ, RZ, UR4 ;  /* 0x00000004ff027e24 */ /* 0x000fe4000f8e00ff */
[----:B------:R-:W-:-:S06]  /*0110*/  IMAD.U32 R3, RZ, RZ, UR5 ;  /* 0x00000005ff037e24 */ /* 0x000fcc000f8e00ff */
[----:B------:R-:W2:Y:S01]  /*0120*/  LDG.E.64 R2, desc[UR20][R2.64+-0x8] ;  /* 0xfffff81402027981 */ /* 0x000ea2000c1e1b00 */
[----:B------:R-:W0:Y:S01]  /*0130*/  S2UR UR5, SR_CgaCtaId ;  /* 0x00000000000579c3 */ /* 0x000e220000008800 */
[----:B------:R-:W-:Y:S02]  /*0140*/  UMOV UR4, 0x400 ;  /* 0x0000040000047882 */ /* 0x000fe40000000000 */
[----:B0-----:R-:W-:-:S09]  /*0150*/  ULEA UR4, UR5, UR4, 0x18 ;  /* 0x0000000405047291 */ /* 0x001fd2000f8ec0ff */
[----:B--2---:R0:W-:Y:S03]  /*0160*/  STS.64 [UR4+0x200], R2 ;  /* 0x00020002ff007988 */ /* 0x0041e60008000a04 */
.L_x_1:
[----:B------:R-:W-:Y:S05]  /*0170*/  BSYNC.RECONVERGENT B0 ;  /* 0x0000000000007941 */ /* 0x000fea0003800200 */
.L_x_0:
[----:B------:R-:W-:Y:S06]  /*0180*/  BAR.SYNC.DEFER_BLOCKING 0x0 ;  /* 0x0000000000007b1d */ /* 0x000fec0000010000 */
[----:B------:R-:W-:Y:S05]  /*0190*/  @!P1 EXIT ;  /* 0x000000000000994d */ /* 0x000fea0003800000 */
[----:B------:R-:W1:Y:S01]  /*01a0*/  LDCU UR24, c[0x0][0x360] ;  /* 0x00006c00ff1877ac */ /* 0x000e620008000800 */
[----:B------:R-:W2:Y:S01]  /*01b0*/  S2UR UR26, SR_CTAID.X ;  /* 0x00000000001a79c3 */ /* 0x000ea20000002500 */
[----:B------:R-:W3:Y:S01]  /*01c0*/  LDCU UR4, c[0x0][0x3c0] ;  /* 0x00007800ff0477ac */ /* 0x000ee20008000800 */
[----:B------:R-:W4:Y:S01]  /*01d0*/  LDCU.128 UR12, c[0x0][0x3d0] ;  /* 0x00007a00ff0c77ac */ /* 0x000f220008000c00 */
[----:B------:R-:W5:Y:S01]  /*01e0*/  LDCU.128 UR16, c[0x0][0x410] ;  /* 0x00008200ff1077ac */ /* 0x000f620008000c00 */
[----:B------:R-:W0:Y:S01]  /*01f0*/  LDCU.64 UR28, c[0x0][0x408] ;  /* 0x00008100ff1c77ac */ /* 0x000e220008000a00 */
[----:B-1----:R-:W1:Y:S01]  /*0200*/  I2F.U32.RP R6, UR24 ;  /* 0x0000001800067d06 */ /* 0x002e620008209000 */
[----:B------:R-:W-:Y:S01]  /*0210*/  VIADD R0, R7, UR24 ;  /* 0x0000001807007c36 */ /* 0x000fe20008000000 */
[----:B------:R-:W2:Y:S01]  /*0220*/  LDCU UR10, c[0x0][0x3e8] ;  /* 0x00007d00ff0a77ac */ /* 0x000ea20008000800 */
[----:B------:R-:W-:-:S03]  /*0230*/  ISETP.NE.U32.AND P2, PT, RZ, UR24, PT ;  /* 0x00000018ff007c0c */ /* 0x000fc6000bf45070 */
[C---:B------:R-:W-:Y:S01]  /*0240*/  ISETP.GE.U32.AND P0, PT, R0.reuse, UR22, PT ;  /* 0x0000001600007c0c */ /* 0x040fe2000bf06070 */
[----:B------:R-:W2:Y:S01]  /*0250*/  LDCU UR7, c[0x0][0x3c8] ;  /* 0x00007900ff0777ac */ /* 0x000ea20008000800 */
[----:B------:R-:W-:Y:S02]  /*0260*/  VIMNMX.U32 R5, PT, PT, R0, UR22, !PT ;  /* 0x0000001600057c48 */ /* 0x000fe4000ffe0000 */
[----:B------:R-:W-:Y:S01]  /*0270*/  SEL R4, RZ, 0x1, P0 ;  /* 0x00000001ff047807 */ /* 0x000fe20000000000 */
[----:B---3--:R-:W-:Y:S02]  /*0280*/  UIADD3 UR4, UPT, UPT, UR4, -0x1, URZ ;  /* 0xffffffff04047890 */ /* 0x008fe4000fffe0ff */
[----:B-----5:R-:W-:Y:S01]  /*0290*/  UISETP.NE.AND UP1, UPT, UR19, URZ, UPT ;  /* 0x000000ff1300728c */ /* 0x020fe2000bf25270 */
[----:B------:R-:W-:Y:S01]  /*02a0*/  IADD3 R5, PT, PT, R5, -R0, -R4 ;  /* 0x8000000005057210 */ /* 0x000fe20007ffe804 */
[----:B-1----:R-:W1:Y:S01]  /*02b0*/  MUFU.RCP R6, R6 ;  /* 0x0000000600067308 */ /* 0x002e620000001000 */
[----:B----4-:R-:W-:-:S02]  /*02c0*/  UIMAD UR4, UR4, UR12, URZ ;  /* 0x0000000c040472a4 */ /* 0x010fc4000f8e02ff */
[----:B------:R-:W-:Y:S02]  /*02d0*/  UIADD3 UR23, UPT, UPT, UR6, -0x1, URZ ;  /* 0xffffffff06177890 */ /* 0x000fe4000fffe0ff */
[----:B------:R-:W-:Y:S02]  /*02e0*/  UIMAD UR5, UR14, UR13, URZ ;  /* 0x0000000d0e0572a4 */ /* 0x000fe4000f8e02ff */
[----:B------:R-:W-:Y:S02]  /*02f0*/  UISETP.NE.AND UP2, UPT, UR18, URZ, UPT ;  /* 0x000000ff1200728c */ /* 0x000fe4000bf45270 */
[----:B0-----:R-:W-:Y:S02]  /*0300*/  UISETP.NE.AND UP0, UPT, UR29, 0x1, UPT ;  /* 0x000000011d00788c */ /* 0x001fe4000bf05270 */
[----:B------:R-:W-:Y:S02]  /*0310*/  UISETP.NE.AND UP3, UPT, UR16, URZ, UPT ;  /* 0x000000ff1000728c */ /* 0x000fe4000bf65270 */
[----:B--2---:R-:W-:-:S02]  /*0320*/  UIADD3 UR25, UPT, UPT, UR10, -0x1, URZ ;  /* 0xffffffff0a197890 */ /* 0x004fc4000fffe0ff */
[----:B------:R-:W-:Y:S01]  /*0330*/  UISETP.EQ.AND UP4, UPT, UR29, 0x1, UP1 ;  /* 0x000000011d00788c */ /* 0x000fe20008f82270 */
[----:B-1----:R-:W-:Y:S01]  /*0340*/  VIADD R2, R6, 0xffffffe ;  /* 0x0ffffffe06027836 */ /* 0x002fe20000000000 */
[----:B------:R-:W-:Y:S02]  /*0350*/  UIMAD UR8, UR23, UR12, URZ ;  /* 0x0000000c170872a4 */ /* 0x000fe4000f8e02ff */
[----:B------:R-:W-:Y:S01]  /*0360*/  UIMAD UR5, UR5, UR15, URZ ;  /* 0x0000000f050572a4 */ /* 0x000fe2000f8e02ff */
[----:B------:R0:W1:Y:S01]  /*0370*/  F2I.FTZ.U32.TRUNC.NTZ R3, R2 ;  /* 0x0000000200037305 */ /* 0x000062000021f000 */
[----:B------:R-:W-:Y:S02]  /*0380*/  UISETP.NE.AND UP0, UPT, UR17, URZ, !UP0 ;  /* 0x000000ff1100728c */ /* 0x000fe4000c705270 */
[----:B------:R-:W-:Y:S02]  /*0390*/  UISETP.EQ.AND UP1, UPT, UR29, 0x2, UP1 ;  /* 0x000000021d00788c */ /* 0x000fe40008f22270 */
[----:B------:R-:W-:-:S02]  /*03a0*/  UISETP.EQ.AND UP2, UPT, UR28, 0x2, UP2 ;  /* 0x000000021c00788c */ /* 0x000fc40009742270 */
[----:B------:R-:W-:Y:S01]  /*03b0*/  UISETP.EQ.AND UP3, UPT, UR28, 0x1, UP3 ;  /* 0x000000011c00788c */ /* 0x000fe20009f62270 */
[----:B0-----:R-:W-:Y:S01]  /*03c0*/  HFMA2 R2, -RZ, RZ, 0, 0 ;  /* 0x00000000ff027431 */ /* 0x001fe200000001ff */
[----:B------:R-:W-:Y:S02]  /*03d0*/  ULOP3.LUT UR9, UR25, 0x7, URZ, 0xc0, !UPT ;  /* 0x0000000719097892 */ /* 0x000fe4000f8ec0ff */
[----:B------:R-:W-:Y:S02]  /*03e0*/  UIMAD UR8, UR8, UR5, URZ ;  /* 0x00000005080872a4 */ /* 0x000fe4000f8e02ff */
[----:B------:R-:W-:Y:S01]  /*03f0*/  UIADD3 UR9, UPT, UPT, UR9, -0x1, URZ ;  /* 0xffffffff09097890 */ /* 0x000fe2000fffe0ff */
[----:B-1----:R-:W-:Y:S01]  /*0400*/  IMAD.MOV R9, RZ, RZ, -R3 ;  /* 0x000000ffff097224 */ /* 0x002fe200078e0a03 */
[----:B------:R-:W-:Y:S02]  /*0410*/  UISETP.LT.OR UP4, UPT, UR7, 0x3, UP4 ;  /* 0x000000030700788c */ /* 0x000fe4000a781670 */
[----:B------:R-:W-:Y:S01]  /*0420*/  UPLOP3.LUT UP0, UPT, UP1, UP0, UPT, 0xf8, 0x8f ;  /* 0x00000000008f789c */ /* 0x000fe20000f01f70 */
[----:B------:R-:W-:Y:S01]  /*0430*/  IMAD R9, R9, UR24, RZ ;  /* 0x0000001809097c24 */ /* 0x000fe2000f8e02ff */
[----:B------:R-:W-:-:S03]  /*0440*/  UPLOP3.LUT UP2, UPT, UP2, UP3, UPT, 0xf8, 0x8f ;  /* 0x00000000008f789c */ /* 0x000fc60001747f70 */
[----:B------:R-:W-:Y:S01]  /*0450*/  IMAD.HI.U32 R6, R3, R9, R2 ;  /* 0x0000000903067227 */ /* 0x000fe200078e0002 */
[----:B------:R-:W-:Y:S01]  /*0460*/  MOV R2, UR10 ;  /* 0x0000000a00027c02 */ /* 0x000fe20008000f00 */
[----:B------:R-:W-:-:S04]  /*0470*/  UMOV UR10, 0x1 ;  /* 0x00000001000a7882 */ /* 0x000fc80000000000 */
[----:B------:R-:W-:-:S04]  /*0480*/  IMAD.HI.U32 R3, R6, R5, RZ ;  /* 0x0000000506037227 */ /* 0x000fc800078e00ff */
[----:B------:R-:W-:Y:S02]  /*0490*/  IMAD.MOV R0, RZ, RZ, -R3 ;  /* 0x000000ffff007224 */ /* 0x000fe400078e0a03 */
[----:B------:R-:W-:Y:S02]  /*04a0*/  IMAD R2, R2, UR4, R7 ;  /* 0x0000000402027c24 */ /* 0x000fe4000f8e0207 */
[----:B------:R-:W-:-:S05]  /*04b0*/  IMAD R5, R0, UR24, R5 ;  /* 0x0000001800057c24 */ /* 0x000fca000f8e0205 */
[----:B------:R-:W-:-:S13]  /*04c0*/  ISETP.GE.U32.AND P0, PT, R5, UR24, PT ;  /* 0x0000001805007c0c */ /* 0x000fda000bf06070 */
[----:B------:R-:W-:Y:S02]  /*04d0*/  @P0 VIADD R5, R5, -UR24 ;  /* 0x8000001805050c36 */ /* 0x000fe40008000000 */
[----:B------:R-:W-:-:S03]  /*04e0*/  @P0 VIADD R3, R3, 0x1 ;  /* 0x0000000103030836 */ /* 0x000fc60000000000 */
[----:B------:R-:W-:-:S13]  /*04f0*/  ISETP.GE.U32.AND P1, PT, R5, UR24, PT ;  /* 0x0000001805007c0c */ /* 0x000fda000bf26070 */
[----:B------:R-:W-:Y:S01]  /*0500*/  @P1 VIADD R3, R3, 0x1 ;  /* 0x0000000103031836 */ /* 0x000fe20000000000 */
[----:B------:R-:W-:-:S05]  /*0510*/  @!P2 LOP3.LUT R3, RZ, UR24, RZ, 0x33, !PT ;  /* 0x00000018ff03ac12 */ /* 0x000fca000f8e33ff */
[----:B------:R-:W-:Y:S02]  /*0520*/  IMAD.IADD R3, R4, 0x1, R3 ;  /* 0x0000000104037824 */ /* 0x000fe400078e0203 */
[----:B------:R-:W-:-:S07]  /*0530*/  IMAD.U32 R4, RZ, RZ, UR22 ;  /* 0x00000016ff047e24 */ /* 0x000fce000f8e00ff */
.L_x_50:
[----:B------:R-:W0:Y:S02]  /*0540*/  LDCU.64 UR4, c[0x0][0x380] ;  /* 0x00007000ff0477ac */ /* 0x000e240008000a00 */
[----:B0-----:R-:W-:-:S06]  /*0550*/  UIMAD.WIDE UR4, UR10, 0x4, UR4 ;  /* 0x000000040a0478a5 */ /* 0x001fcc000f8e0204 */
[----:B------:R-:W-:Y:S02]  /*0560*/  IMAD.U32 R6, RZ, RZ, UR4 ;  /* 0x00000004ff067e24 */ /* 0x000fe4000f8e00ff */
[----:B------:R-:W-:-:S05]  /*0570*/  IMAD.U32 R7, RZ, RZ, UR5 ;  /* 0x00000005ff077e24 */ /* 0x000fca000f8e00ff */
[----:B------:R-:W2:Y:S02]  /*0580*/  LDG.E R6, desc[UR20][R6.64+-0x4] ;  /* 0xfffffc1406067981 */ /* 0x000ea4000c1e1900 */
[----:B--2---:R-:W-:-:S13]  /*0590*/  ISETP.LE.AND P0, PT, R6, UR26, PT ;  /* 0x0000001a06007c0c */ /* 0x004fda000bf03270 */
[----:B------:R-:W-:Y:S05]  /*05a0*/  @P0 BRA `(.L_x_2) ;  /* 0x0000003000300947 */ /* 0x000fea0003800000 */
[----:B------:R-:W-:-:S12]  /*05b0*/  UIADD3 UR27, UPT, UPT, UR26, 0x1, URZ ;  /* 0x000000011a1b7890 */ /* 0x000fd8000fffe0ff */
.L_x_34:
[----:B------:R-:W0:Y:S01]  /*05c0*/  LDCU.64 UR4, c[0x0][0x3a0] ;  /* 0x00007400ff0477ac */ /* 0x000e220008000a00 */
[----:B------:R-:W1:Y:S01]  /*05d0*/  LDCU UR29, c[0x0][0x3bc] ;  /* 0x00007780ff1d77ac */ /* 0x000e620008000800 */
[----:B------:R-:W2:Y:S01]  /*05e0*/  LDCU.64 UR12, c[0x0][0x3c0] ;  /* 0x00007800ff0c77ac */ /* 0x000ea20008000a00 */
[----:B------:R-:W3:Y:S01]  /*05f0*/  LDCU UR35, c[0x0][0x3c4] ;  /* 0x00007880ff2377ac */ /* 0x000ee20008000800 */
[----:B------:R-:W4:Y:S01]  /*0600*/  LDCU UR38, c[0x0][0x3d4] ;  /* 0x00007a80ff2677ac */ /* 0x000f220008000800 */
[----:B0-----:R-:W-:-:S06]  /*0610*/  UIMAD.WIDE UR4, UR10, 0x4, UR4 ;  /* 0x000000040a0478a5 */ /* 0x001fcc000f8e0204 */
[----:B------:R-:W-:Y:S01]  /*0620*/  MOV R6, UR4 ;  /* 0x0000000400067c02 */ /* 0x000fe20008000f00 */
[----:B------:R-:W-:-:S04]  /*0630*/  IMAD.U32 R7, RZ, RZ, UR5 ;  /* 0x00000005ff077e24 */ /* 0x000fc8000f8e00ff */
[----:B------:R-:W0:Y:S01]  /*0640*/  LDCU.64 UR4, c[0x0][0x388] ;  /* 0x00007100ff0477ac */ /* 0x000e220008000a00 */
[----:B------:R-:W5:Y:S02]  /*0650*/  LDG.E R6, desc[UR20][R6.64+-0x4] ;  /* 0xfffffc1406067981 */ /* 0x000f64000c1e1900 */
[----:B-----5:R-:W-:-:S13]  /*0660*/  R2UR UR6, R6 ;  /* 0x00000000060672ca */ /* 0x020fda00000e0000 */
[----:B------:R-:W-:-:S04]  /*0670*/  UIADD3 UR11, UPT, UPT, UR27, -0x1, UR6 ;  /* 0xffffffff1b0b7890 */ /* 0x000fc8000fffe006 */
[----:B0-----:R-:W-:-:S06]  /*0680*/  UIMAD.WIDE UR4, UR11, 0x4, UR4 ;  /* 0x000000040b0478a5 */ /* 0x001fcc000f8e0204 */
[----:B------:R-:W-:Y:S02]  /*0690*/  IMAD.U32 R8, RZ, RZ, UR4 ;  /* 0x00000004ff087e24 */ /* 0x000fe4000f8e00ff */
[----:B------:R-:W-:-:S03]  /*06a0*/  IMAD.U32 R9, RZ, RZ, UR5 ;  /* 0x00000005ff097e24 */ /* 0x000fc6000f8e00ff */
[----:B------:R-:W2:Y:S02]  /*06b0*/  LDCU UR4, c[0x0][0x3b8] ;  /* 0x00007700ff0477ac */ /* 0x000ea40008000800 */
[----:B------:R-:W5:Y:S01]  /*06c0*/  LDG.E R8, desc[UR20][R8.64] ;  /* 0x0000001408087981 */ /* 0x000f62000c1e1900 */
[----:B-1----:R-:W-:Y:S02]  /*06d0*/  UISETP.NE.AND UP1, UPT, UR29, 0x2, UPT ;  /* 0x000000021d00788c */ /* 0x002fe4000bf25270 */
[----:B--2---:R-:W-:Y:S02]  /*06e0*/  UIMAD UR18, UR4, UR13, 0x1 ;  /* 0x00000001041274a4 */ /* 0x004fe4000f8e020d */
[----:B------:R-:W-:Y:S01]  /*06f0*/  UIADD3 UR4, UPT, UPT, UR4, -0x1, URZ ;  /* 0xffffffff04047890 */ /* 0x000fe2000fffe0ff */
[----:B-----5:R-:W-:-:S13]  /*0700*/  R2UR UR17, R8 ;  /* 0x00000000081172ca */ /* 0x020fda00000e0000 */
[----:B------:R-:W-:Y:S02]  /*0710*/  UIADD3 UR18, UPT, UPT, UR18, -UR17, URZ ;  /* 0x8000001112127290 */ /* 0x000fe4000fffe0ff */
[----:B---3--:R-:W-:-:S04]  /*0720*/  @!UP1 UIMAD UR18, UR4, UR35, UR17 ;  /* 0x00000023041292a4 */ /* 0x008fc8000f8e0211 */
[----:B----4-:R-:W-:-:S06]  /*0730*/  UISETP.GT.AND UP1, UPT, UR18, UR38, UPT ;  /* 0x000000261200728c */ /* 0x010fcc000bf24270 */
[----:B------:R-:W-:-:S13]  /*0740*/  PLOP3.LUT P0, PT, PT, PT, UP1, 0x80, 0x8 ;  /* 0x000000000008781c */ /* 0x000fda0003f0f018 */
[----:B------:R-:W-:Y:S05]  /*0750*/  @P0 EXIT ;  /* 0x000000000000094d */ /* 0x000fea0003800000 */
[----:B------:R-:W0:Y:S01]  /*0760*/  LDCU.128 UR4, c[0x0][0x390] ;  /* 0x00007200ff0477ac */ /* 0x000e220008000c00 */
[----:B------:R-:W1:Y:S01]  /*0770*/  LDCU.64 UR32, c[0x0][0x3e0] ;  /* 0x00007c00ff2077ac */ /* 0x000e620008000a00 */
[----:B------:R-:W2:Y:S01]  /*0780*/  LDCU.64 UR30, c[0x0][0x3d8] ;  /* 0x00007b00ff1e77ac */ /* 0x000ea20008000a00 */
[----:B------:R-:W3:Y:S01]  /*0790*/  S2R R26, SR_TID.X ;  /* 0x00000000001a7919 */ /* 0x000ee20000002100 */
[----:B------:R-:W3:Y:S01]  /*07a0*/  LDC R25, c[0x0][0x3d0] ;  /* 0x0000f400ff197b82 */ /* 0x000ee20000000800 */
[----:B0-----:R-:W-:-:S07]  /*07b0*/  UIMAD.WIDE UR4, UR11, 0x4, UR4 ;  /* 0x000000040b0478a5 */ /* 0x001fce000f8e0204 */
[----:B------:R-:W0:Y:S01]  /*07c0*/  LDC.64 R22, c[0x0][0x460] ;  /* 0x00011800ff167b82 */ /* 0x000e220000000a00 */
[----:B------:R-:W-:Y:S01]  /*07d0*/  UIMAD.WIDE UR6, UR11, 0x4, UR6 ;  /* 0x000000040b0678a5 */ /* 0x000fe2000f8e0206 */
[----:B------:R-:W-:Y:S01]  /*07e0*/  IMAD.U32 R6, RZ, RZ, UR4 ;  /* 0x00000004ff067e24 */ /* 0x000fe2000f8e00ff */
[----:B------:R-:W-:-:S04]  /*07f0*/  MOV R7, UR5 ;  /* 0x0000000500077c02 */ /* 0x000fc80008000f00 */
[----:B------:R-:W-:Y:S01]  /*0800*/  IMAD.U32 R8, RZ, RZ, UR6 ;  /* 0x00000006ff087e24 */ /* 0x000fe2000f8e00ff */
[----:B------:R-:W4:Y:S01]  /*0810*/  LDC.64 R20, c[0x0][0x468] ;  /* 0x00011a00ff147b82 */ /* 0x000f220000000a00 */
[----:B------:R-:W-:Y:S01]  /*0820*/  IMAD.U32 R9, RZ, RZ, UR7 ;  /* 0x00000007ff097e24 */ /* 0x000fe2000f8e00ff */
[----:B------:R-:W5:Y:S02]  /*0830*/  LDG.E R6, desc[UR20][R6.64] ;  /* 0x0000001406067981 */ /* 0x000f64000c1e1900 */
[----:B------:R-:W2:Y:S02]  /*0840*/  LDCU.128 UR4, c[0x0][0x3d0] ;  /* 0x00007a00ff0477ac */ /* 0x000ea40008000c00 */
[----:B------:R-:W3:Y:S01]  /*0850*/  LDG.E R8, desc[UR20][R8.64] ;  /* 0x0000001408087981 */ /* 0x000ee2000c1e1900 */
[----:B-1----:R-:W-:Y:S02]  /*0860*/  UISETP.GE.AND UP3, UPT, UR32, URZ, UPT ;  /* 0x000000ff2000728c */ /* 0x002fe4000bf66270 */
[----:B------:R-:W-:-:S02]  /*0870*/  UISETP.GE.AND UP1, UPT, UR33, URZ, UPT ;  /* 0x000000ff2100728c */ /* 0x000fc4000bf26270 */
[----:B------:R-:W-:Y:S01]  /*0880*/  UIADD3 UR28, UPT, UPT, UR17, -0x1, URZ ;  /* 0xffffffff111c7890 */ /* 0x000fe2000fffe0ff */
[----:B------:R-:W1:Y:S01]  /*0890*/  LDCU UR32, c[0x0][0x3cc] ;  /* 0x00007980ff2077ac */ /* 0x000e620008000800 */
[----:B--2---:R-:W-:Y:S01]  /*08a0*/  UIMAD UR19, UR23, UR7, -0x1 ;  /* 0xffffffff171374a4 */ /* 0x004fe2000f8e0207 */
[----:B-----5:R-:W-:Y:S02]  /*08b0*/  R2UR UR11, R6 ;  /* 0x00000000060b72ca */ /* 0x020fe400000e0000 */
[----:B---3--:R-:W-:-:S11]  /*08c0*/  R2UR UR15, R8 ;  /* 0x00000000080f72ca */ /* 0x008fd600000e0000 */
[----:B------:R-:W-:Y:S02]  /*08d0*/  UIADD3 UR14, UPT, UPT, -UR11, 0x1, UR30 ;  /* 0x000000010b0e7890 */ /* 0x000fe4000fffe11e */
[----:B------:R-:W-:Y:S02]  /*08e0*/  UIADD3 UR16, UPT, UPT, -UR15, 0x1, UR31 ;  /* 0x000000010f107890 */ /* 0x000fe4000fffe11f */
[----:B------:R-:W-:Y:S02]  /*08f0*/  USEL UR11, UR14, UR11, !UP3 ;  /* 0x0000000b0e0b7287 */ /* 0x000fe4000d800000 */
[----:B------:R-:W-:Y:S02]  /*0900*/  USEL UR14, UR16, UR15, !UP1 ;  /* 0x0000000f100e7287 */ /* 0x000fe4000c800000 */
[----:B------:R-:W-:Y:S02]  /*0910*/  UISETP.NE.AND UP1, UPT, UR18, UR38, UPT ;  /* 0x000000261200728c */ /* 0x000fe4000bf25270 */
[----:B------:R-:W-:-:S02]  /*0920*/  UIADD3 UR41, UPT, UPT, UR11, -0x1, URZ ;  /* 0xffffffff0b297890 */ /* 0x000fc4000fffe0ff */
[----:B------:R-:W-:Y:S02]  /*0930*/  UIADD3 UR15, UPT, UPT, UR19, UR14, URZ ;  /* 0x0000000e130f7290 */ /* 0x000fe4000fffe0ff */
[----:B------:R-:W-:Y:S02]  /*0940*/  UISETP.EQ.OR UP1, UPT, UR29, 0x2, UP1 ;  /* 0x000000021d00788c */ /* 0x000fe40008f22670 */
[----:B------:R-:W-:Y:S01]  /*0950*/  UIMAD UR19, UR15, UR30, UR41 ;  /* 0x0000001e0f1372a4 */ /* 0x000fe2000f8e0229 */
[----:B------:R-:W2:Y:S03]  /*0960*/  LDCU UR16, c[0x0][0x3f8] ;  /* 0x00007f00ff1077ac */ /* 0x000ea60008000800 */
[----:B------:R-:W-:Y:S02]  /*0970*/  PLOP3.LUT P0, PT, PT, PT, UP1, 0x80, 0x8 ;  /* 0x000000000008781c */ /* 0x000fe40003f0f018 */
[----:B------:R-:W-:Y:S01]  /*0980*/  IMAD R5, R25, UR19, R26 ;  /* 0x0000001319057c24 */ /* 0x000fe2000f8e021a */
[----:B------:R-:W-:-:S03]  /*0990*/  UIMAD UR15, UR15, UR35, UR28 ;  /* 0x000000230f0f72a4 */ /* 0x000fc6000f8e021c */
[----:B0-----:R-:W-:-:S04]  /*09a0*/  IMAD.WIDE R22, R5, 0x8, R22 ;  /* 0x0000000805167825 */ /* 0x001fc800078e0216 */
[----:B------:R-:W-:-:S03]  /*09b0*/  IMAD R5, R25, UR15, R26 ;  /* 0x0000000f19057c24 */ /* 0x000fc6000f8e021a */
[----:B------:R0:W-:Y:S01]  /*09c0*/  @!P0 STG.E.64 desc[UR20][R22.64], RZ ;  /* 0x000000ff16008986 */ /* 0x0001e2000c101b14 */
[----:B--2---:R-:W-:Y:S01]  /*09d0*/  UISETP.NE.AND UP3, UPT, UR11, UR16, UPT ;  /* 0x000000100b00728c */ /* 0x004fe2000bf65270 */
[----:B-1--4-:R-:W-:Y:S10]  /*09e0*/  BRA.U !UP1, `(.L_x_3) ;  /* 0x0000000109107547 */ /* 0x012ff4000b800000 */
[----:B------:R-:W-:-:S04]  /*09f0*/  UISETP.NE.AND UP1, UPT, UR18, 0x1, UPT ;  /* 0x000000011200788c */ /* 0x000fc8000bf25270 */
[----:B------:R-:W-:-:S06]  /*0a00*/  UISETP.NE.OR UP1, UPT, UR29, 0x2, UP1 ;  /* 0x000000021d00788c */ /* 0x000fcc0008f25670 */
[----:B------:R-:W-:-:S13]  /*0a10*/  PLOP3.LUT P0, PT, PT, PT, UP1, 0x80, 0x8 ;  /* 0x000000000008781c */ /* 0x000fda0003f0f018 */
[----:B------:R1:W-:Y:S02]  /*0a20*/  @!P0 STG.E.64 desc[UR20][R22.64], RZ ;  /* 0x000000ff16008986 */ /* 0x0003e4000c101b14 */
.L_x_3:
[----:B------:R-:W-:Y:S01]  /*0a30*/  IMAD.WIDE R20, R5, 0x8, R20 ;  /* 0x0000000805147825 */ /* 0x000fe200078e0214 */
[----:B------:R-:W-:Y:S06]  /*0a40*/  BRA.U UP3, `(.L_x_4) ;  /* 0x00000001033c7547 */ /* 0x000fec000b800000 */
[----:B------:R-:W2:Y:S01]  /*0a50*/  LDC R0, c[0x0][0x408] ;  /* 0x00010200ff007b82 */ /* 0x000ea20000000800 */
[----:B------:R-:W3:Y:S02]  /*0a60*/  LDCU UR15, c[0x0][0x418] ;  /* 0x00008300ff0f77ac */ /* 0x000ee40008000800 */
[----:B---3--:R-:W-:-:S04]  /*0a70*/  ISETP.NE.AND P0, PT, RZ, UR15, PT ;  /* 0x0000000fff007c0c */ /* 0x008fc8000bf05270 */
[----:B--2---:R-:W-:-:S13]  /*0a80*/  ISETP.NE.OR P0, PT, R0, 0x1, !P0 ;  /* 0x000000010000780c */ /* 0x004fda0004705670 */
[----:B------:R2:W-:Y:S01]  /*0a90*/  @!P0 STG.E.64 desc[UR20][R20.64], RZ ;  /* 0x000000ff14008986 */ /* 0x0005e2000c101b14 */
[----:B------:R-:W-:Y:S05]  /*0aa0*/  @!P0 BRA `(.L_x_4) ;  /* 0x0000000000248947 */ /* 0x000fea0003800000 */
[----:B------:R-:W3:Y:S02]  /*0ab0*/  LDC R6, c[0x0][0x410] ;  /* 0x00010400ff067b82 */ /* 0x000ee40000000800 */
[----:B---3--:R-:W-:-:S04]  /*0ac0*/  ISETP.NE.AND P0, PT, R6, RZ, PT ;  /* 0x000000ff0600720c */ /* 0x008fc80003f05270 */
[----:B------:R-:W-:-:S13]  /*0ad0*/  ISETP.NE.OR P0, PT, R0, 0x2, !P0 ;  /* 0x000000020000780c */ /* 0x000fda0004705670 */
[----:B------:R3:W-:Y:S01]  /*0ae0*/  @!P0 STG.E.64 desc[UR20][R20.64], RZ ;  /* 0x000000ff14008986 */ /* 0x0007e2000c101b14 */
[----:B------:R-:W-:Y:S05]  /*0af0*/  @!P0 BRA `(.L_x_4) ;  /* 0x0000000000108947 */ /* 0x000fea0003800000 */
[----:B------:R-:W4:Y:S02]  /*0b00*/  LDC.64 R6, c[0x0][0x478] ;  /* 0x00011e00ff067b82 */ /* 0x000f240000000a00 */
[----:B----4-:R-:W-:-:S06]  /*0b10*/  IMAD.WIDE R6, R5, 0x8, R6 ;  /* 0x0000000805067825 */ /* 0x010fcc00078e0206 */
[----:B------:R-:W4:Y:S04]  /*0b20*/  LDG.E.64 R6, desc[UR20][R6.64] ;  /* 0x0000001406067981 */ /* 0x000f28000c1e1b00 */
[----:B----4-:R4:W-:Y:S02]  /*0b30*/  STG.E.64 desc[UR20][R20.64], R6 ;  /* 0x0000000614007986 */ /* 0x0109e4000c101b14 */
.L_x_4:
[----:B------:R-:W5:Y:S01]  /*0b40*/  LDCU UR16, c[0x0][0x3fc] ;  /* 0x00007f80ff1077ac */ /* 0x000f620008000800 */
[----:B------:R-:W0:Y:S01]  /*0b50*/  LDC.64 R18, c[0x0][0x470] ;  /* 0x00011c00ff127b82 */ /* 0x000e220000000a00 */
[----:B------:R-:W-:-:S04]  /*0b60*/  UIMAD UR15, UR23, UR30, UR41 ;  /* 0x0000001e170f72a4 */ /* 0x000fc8000f8e0229 */
[----:B------:R-:W-:-:S06]  /*0b70*/  UIMAD UR15, UR15, UR35, UR28 ;  /* 0x000000230f0f72a4 */ /* 0x000fcc000f8e021c */
[----:B------:R-:W-:Y:S01]  /*0b80*/  IMAD R5, R25, UR15, R26 ;  /* 0x0000000f19057c24 */ /* 0x000fe2000f8e021a */
[----:B-----5:R-:W-:-:S03]  /*0b90*/  UISETP.NE.AND UP1, UPT, UR14, UR16, UPT ;  /* 0x000000100e00728c */ /* 0x020fc6000bf25270 */
[----:B0-----:R-:W-:-:S06]  /*0ba0*/  IMAD.WIDE R18, R5, 0x8, R18 ;  /* 0x0000000805127825 */ /* 0x001fcc00078e0212 */
[----:B------:R-:W-:Y:S05]  /*0bb0*/  BRA.U UP1, `(.L_x_5) ;  /* 0x0000000101347547 */ /* 0x000fea000b800000 */
[----:B------:R-:W-:-:S13]  /*0bc0*/  PLOP3.LUT P0, PT, PT, PT, UP4, 0x80, 0x8 ;  /* 0x000000000008781c */ /* 0x000fda0003f0f048 */
[----:B------:R0:W-:Y:S01]  /*0bd0*/  @P0 STG.E.64 desc[UR20][R18.64], RZ ;  /* 0x000000ff12000986 */ /* 0x0001e2000c101b14 */
[----:B------:R-:W-:Y:S05]  /*0be0*/  BRA.U UP4, `(.L_x_5) ;  /* 0x0000000104287547 */ /* 0x000fea000b800000 */
[----:B------:R-:W5:Y:S01]  /*0bf0*/  LDC R0, c[0x0][0x40c] ;  /* 0x00010300ff007b82 */ /* 0x000f620000000800 */
[----:B------:R-:W1:Y:S02]  /*0c00*/  LDCU UR15, c[0x0][0x414] ;  /* 0x00008280ff0f77ac */ /* 0x000e640008000800 */
[----:B-1----:R-:W-:-:S04]  /*0c10*/  ISETP.NE.AND P0, PT, RZ, UR15, PT ;  /* 0x0000000fff007c0c */ /* 0x002fc8000bf05270 */
[----:B-----5:R-:W-:-:S13]  /*0c20*/  ISETP.NE.OR P0, PT, R0, 0x2, !P0 ;  /* 0x000000020000780c */ /* 0x020fda0004705670 */
[----:B------:R1:W-:Y:S01]  /*0c30*/  @!P0 STG.E.64 desc[UR20][R18.64], RZ ;  /* 0x000000ff12008986 */ /* 0x0003e2000c101b14 */
[----:B------:R-:W-:Y:S05]  /*0c40*/  @!P0 BRA `(.L_x_5) ;  /* 0x0000000000108947 */ /* 0x000fea0003800000 */
[----:B----4-:R-:W4:Y:S02]  /*0c50*/  LDC.64 R6, c[0x0][0x480] ;  /* 0x00012000ff067b82 */ /* 0x010f240000000a00 */
[----:B----4-:R-:W-:-:S06]  /*0c60*/  IMAD.WIDE R6, R5, 0x8, R6 ;  /* 0x0000000805067825 */ /* 0x010fcc00078e0206 */
[----:B------:R-:W4:Y:S04]  /*0c70*/  LDG.E.64 R6, desc[UR20][R6.64] ;  /* 0x0000001406067981 */ /* 0x000f28000c1e1b00 */
[----:B----4-:R4:W-:Y:S02]  /*0c80*/  STG.E.64 desc[UR20][R18.64], R6 ;  /* 0x0000000612007986 */ /* 0x0109e4000c101b14 */
.L_x_5:
[----:B------:R-:W5:Y:S01]  /*0c90*/  LDCU UR33, c[0x0][0x3c0] ;  /* 0x00007800ff2177ac */ /* 0x000f620008000800 */
[----:B------:R-:W2:Y:S01]  /*0ca0*/  LDCU.64 UR16, c[0x0][0x4c8] ;  /* 0x00009900ff1077ac */ /* 0x000ea20008000a00 */
[----:B------:R-:W-:-:S04]  /*0cb0*/  UIADD3 UR29, UPT, UPT, UR18, -0x1, URZ ;  /* 0xffffffff121d7890 */ /* 0x000fc8000fffe0ff */
[----:B------:R-:W-:Y:S02]  /*0cc0*/  UIMAD UR15, UR19, UR38, UR29 ;  /* 0x00000026130f72a4 */ /* 0x000fe4000f8e021d */
[----:B-----5:R-:W-:Y:S02]  /*0cd0*/  UISETP.NE.AND UP1, UPT, UR33, 0x1, UPT ;  /* 0x000000012100788c */ /* 0x020fe4000bf25270 */
[----:B--2---:R-:W-:-:S07]  /*0ce0*/  UIMAD.WIDE UR16, UR15, 0x8, UR16 ;  /* 0x000000080f1078a5 */ /* 0x004fce000f8e0210 */
[----:B------:R-:W-:Y:S05]  /*0cf0*/  BRA.U UP1, `(.L_x_6) ;  /* 0x0000000101547547 */ /* 0x000fea000b800000 */
[----:B------:R-:W2:Y:S01]  /*0d00*/  LDCU UR18, c[0x0][0x3e8] ;  /* 0x00007d00ff1277ac */ /* 0x000ea20008000800 */
[C---:B------:R-:W-:Y:S01]  /*0d10*/  ISETP.NE.AND P0, PT, R26.reuse, RZ, PT ;  /* 0x000000ff1a00720c */ /* 0x040fe20003f05270 */
[----:B----4-:R-:W-:Y:S01]  /*0d20*/  IMAD.U32 R6, RZ, RZ, UR16 ;  /* 0x00000010ff067e24 */ /* 0x010fe2000f8e00ff */
[----:B------:R-:W-:Y:S01]  /*0d30*/  IADD3 R0, PT, PT, R26, 0x1, RZ ;  /* 0x000000011a007810 */ /* 0x000fe20007ffe0ff */
[----:B------:R-:W-:Y:S01]  /*0d40*/  IMAD.U32 R7, RZ, RZ, UR17 ;  /* 0x00000011ff077e24 */ /* 0x000fe2000f8e00ff */
[----:B------:R-:W-:Y:S09]  /*0d50*/  BSSY.RECONVERGENT B0, `(.L_x_6) ;  /* 0x000000f000007945 */ /* 0x000ff20003800200 */
[----:B------:R4:W-:Y:S01]  /*0d60*/  @!P0 STG.E.64 desc[UR20][R6.64], RZ ;  /* 0x000000ff06008986 */ /* 0x0009e2000c101b14 */
[----:B--2---:R-:W-:-:S13]  /*0d70*/  ISETP.GE.AND P0, PT, R0, UR18, PT ;  /* 0x0000001200007c0c */ /* 0x004fda000bf06270 */
[----:B----4-:R-:W-:Y:S05]  /*0d80*/  @P0 BRA `(.L_x_7) ;  /* 0x00000000002c0947 */ /* 0x010fea0003800000 */
[----:B------:R-:W2:Y:S01]  /*0d90*/  LDC.64 R8, c[0x0][0x4d0] ;  /* 0x00013400ff087b82 */ /* 0x000ea20000000a00 */
[----:B------:R-:W-:Y:S02]  /*0da0*/  IMAD.U32 R5, RZ, RZ, UR25 ;  /* 0x00000019ff057e24 */ /* 0x000fe4000f8e00ff */
[--C-:B------:R-:W-:Y:S02]  /*0db0*/  IMAD.MOV.U32 R0, RZ, RZ, R26.reuse ;  /* 0x000000ffff007224 */ /* 0x100fe400078e001a */
[----:B------:R-:W-:-:S07]  /*0dc0*/  IMAD R5, R5, UR15, R26 ;  /* 0x0000000f05057c24 */ /* 0x000fce000f8e021a */
.L_x_8:
[C---:B--2---:R-:W-:Y:S01]  /*0dd0*/  IMAD.WIDE R6, R5.reuse, 0x8, R8 ;  /* 0x0000000805067825 */ /* 0x044fe200078e0208 */
[----:B------:R-:W-:-:S03]  /*0de0*/  IADD3 R5, PT, PT, R5, UR24, RZ ;  /* 0x0000001805057c10 */ /* 0x000fc6000fffe0ff */
[----:B------:R-:W-:Y:S01]  /*0df0*/  VIADD R0, R0, UR24 ;  /* 0x0000001800007c36 */ /* 0x000fe20008000000 */
[----:B------:R4:W-:Y:S03]  /*0e00*/  STG.E.64 desc[UR20][R6.64], RZ ;  /* 0x000000ff06007986 */ /* 0x0009e6000c101b14 */
[----:B------:R-:W-:-:S05]  /*0e10*/  VIADD R10, R0, 0x1 ;  /* 0x00000001000a7836 */ /* 0x000fca0000000000 */
[----:B------:R-:W-:-:S13]  /*0e20*/  ISETP.GE.AND P0, PT, R10, UR18, PT ;  /* 0x000000120a007c0c */ /* 0x000fda000bf06270 */
[----:B----4-:R-:W-:Y:S05]  /*0e30*/  @!P0 BRA `(.L_x_8) ;  /* 0xfffffffc00e48947 */ /* 0x010fea000383ffff */
.L_x_7:
[----:B------:R-:W-:Y:S05]  /*0e40*/  BSYNC.RECONVERGENT B0 ;  /* 0x0000000000007941 */ /* 0x000fea0003800200 */
.L_x_6:
[----:B------:R-:W2:Y:S01]  /*0e50*/  LDCU.64 UR16, c[0x0][0x3e8] ;  /* 0x00007d00ff1077ac */ /* 0x000ea20008000a00 */
[----:B------:R-:W0:Y:S01]  /*0e60*/  LDC.64 R8, c[0x0][0x498] ;  /* 0x00012600ff087b82 */ /* 0x000e220000000a00 */
[----:B------:R-:W-:Y:S01]  /*0e70*/  IMAD R5, R25, UR29, R26 ;  /* 0x0000001d19057c24 */ /* 0x000fe2000f8e021a */
[----:B------:R0:W5:Y:S01]  /*0e80*/  LDG.E.64 R14, desc[UR20][R22.64] ;  /* 0x00000014160e7981 */ /* 0x000162000c1e1b00 */
[----:B------:R-:W1:Y:S03]  /*0e90*/  LDCU UR33, c[0x0][0x3e8] ;  /* 0x00007d00ff2177ac */ /* 0x000e660008000800 */
[----:B------:R0:W5:Y:S01]  /*0ea0*/  LDG.E.64 R12, desc[UR20][R20.64] ;  /* 0x00000014140c7981 */ /* 0x000162000c1e1b00 */
[----:B------:R-:W-:Y:S02]  /*0eb0*/  UIMAD UR6, UR6, UR5, URZ ;  /* 0x00000005060672a4 */ /* 0x000fe4000f8e02ff */
[----:B------:R-:W-:Y:S01]  /*0ec0*/  UIADD3 UR12, UPT, UPT, UR12, -0x1, URZ ;  /* 0xffffffff0c0c7890 */ /* 0x000fe2000fffe0ff */
[----:B------:R0:W5:Y:S01]  /*0ed0*/  LDG.E.64 R10, desc[UR20][R18.64] ;  /* 0x00000014120a7981 */ /* 0x000162000c1e1b00 */
[----:B------:R-:W3:Y:S01]  /*0ee0*/  LDCU.64 UR18, c[0x0][0x4a8] ;  /* 0x00009500ff1277ac */ /* 0x000ee20008000a00 */
[----:B------:R-:W-:-:S02]  /*0ef0*/  UIADD3 UR39, UPT, UPT, UR14, -0x1, URZ ;  /* 0xffffffff0e277890 */ /* 0x000fc4000fffe0ff */
[----:B--2---:R-:W-:Y:S02]  /*0f00*/  UISETP.NE.AND UP1, UPT, UR17, 0x3, UPT ;  /* 0x000000031100788c */ /* 0x004fe4000bf25270 */
[----:B------:R-:W-:Y:S02]  /*0f10*/  UIMAD UR12, UR12, UR4, URZ ;  /* 0x000000040c0c72a4 */ /* 0x000fe4000f8e02ff */
[----:B-1----:R-:W-:Y:S02]  /*0f20*/  UIMAD UR17, UR33, UR5, URZ ;  /* 0x00000005211172a4 */ /* 0x002fe4000f8e02ff */
[----:B------:R-:W-:Y:S01]  /*0f30*/  UIMAD UR5, UR6, UR7, URZ ;  /* 0x00000007060572a4 */ /* 0x000fe2000f8e02ff */
[----:B------:R-:W-:Y:S01]  /*0f40*/  PLOP3.LUT P0, PT, PT, PT, UP1, 0x80, 0x8 ;  /* 0x000000000008781c */ /* 0x000fe20003f0f018 */
[----:B------:R-:W-:Y:S02]  /*0f50*/  UIMAD UR40, UR39, UR30, UR41 ;  /* 0x0000001e272872a4 */ /* 0x000fe4000f8e0229 */
[----:B------:R-:W-:Y:S01]  /*0f60*/  UIMAD UR5, UR5, UR33, URZ ;  /* 0x00000021050572a4 */ /* 0x000fe2000f8e02ff */
[----:B------:R-:W4:Y:S03]  /*0f70*/  @!UP1 LDCU.64 UR36, c[0x0][0x4c0] ;  /* 0x00009800ff2497ac */ /* 0x000f260008000a00 */
[----:B------:R-:W-:Y:S01]  /*0f80*/  IMAD R0, R25, UR40, RZ ;  /* 0x0000002819007c24 */ /* 0x000fe2000f8e02ff */
[----:B------:R-:W-:-:S02]  /*0f90*/  UIMAD UR5, UR23, UR5, URZ ;  /* 0x00000005170572a4 */ /* 0x000fc4000f8e02ff */
[----:B------:R-:W-:Y:S01]  /*0fa0*/  UIMAD UR12, UR12, UR6, URZ ;  /* 0x000000060c0c72a4 */ /* 0x000fe2000f8e02ff */
[----:B------:R-:W-:Y:S01]  /*0fb0*/  IMAD R0, R0, UR38, R5 ;  /* 0x0000002600007c24 */ /* 0x000fe2000f8e0205 */
[----:B------:R-:W-:Y:S02]  /*0fc0*/  UIMAD UR5, UR29, UR16, UR5 ;  /* 0x000000101d0572a4 */ /* 0x000fe4000f8e0205 */
[----:B------:R-:W-:Y:S02]  /*0fd0*/  UIMAD UR34, UR6, UR33, URZ ;  /* 0x00000021062272a4 */ /* 0x000fe4000f8e02ff */
[----:B------:R-:W-:Y:S02]  /*0fe0*/  UIMAD UR12, UR12, UR7, URZ ;  /* 0x000000070c0c72a4 */ /* 0x000fe4000f8e02ff */
[----:B------:R-:W-:Y:S02]  /*0ff0*/  UIMAD UR5, UR17, UR41, UR5 ;  /* 0x00000029110572a4 */ /* 0x000fe4000f8e0205 */
[----:B------:R-:W-:-:S02]  /*1000*/  UIMAD UR12, UR8, UR32, UR12 ;  /* 0x00000020080c72a4 */ /* 0x000fc4000f8e020c */
[----:B------:R-:W-:Y:S01]  /*1010*/  UIMAD UR5, UR34, UR39, UR5 ;  /* 0x00000027220572a4 */ /* 0x000fe2000f8e0205 */
[----:B----4-:R-:W-:Y:S02]  /*1020*/  IMAD.U32 R6, RZ, RZ, UR36 ;  /* 0x00000024ff067e24 */ /* 0x010fe4000f8e00ff */
[----:B------:R-:W-:Y:S01]  /*1030*/  IMAD.U32 R7, RZ, RZ, UR37 ;  /* 0x00000025ff077e24 */ /* 0x000fe2000f8e00ff */
[----:B---3--:R-:W-:Y:S01]  /*1040*/  UIMAD.WIDE UR18, UR5, 0x8, UR18 ;  /* 0x00000008051278a5 */ /* 0x008fe2000f8e0212 */
[----:B------:R-:W-:-:S04]  /*1050*/  VIADD R5, R0, UR12 ;  /* 0x0000000c00057c36 */ /* 0x000fc80008000000 */
[----:B------:R-:W-:Y:S01]  /*1060*/  @!P0 IMAD.WIDE R6, R5, 0x8, R6 ;  /* 0x0000000805068825 */ /* 0x000fe200078e0206 */
[----:B------:R-:W-:-:S03]  /*1070*/  MOV R17, UR19 ;  /* 0x0000001300117c02 */ /* 0x000fc60008000f00 */
[----:B------:R-:W-:Y:S02]  /*1080*/  IMAD.U32 R16, RZ, RZ, UR18 ;  /* 0x00000012ff107e24 */ /* 0x000fe4000f8e00ff */
[----:B------:R-:W2:Y:S04]  /*1090*/  @!P0 LDG.E.64 R6, desc[UR20][R6.64] ;  /* 0x0000001406068981 */ /* 0x000ea8000c1e1b00 */
[----:B------:R-:W2:Y:S01]  /*10a0*/  LDG.E.64.CONSTANT R16, desc[UR20][R16.64] ;  /* 0x0000001410107981 */ /* 0x000ea2000c1e9b00 */
[----:B0-----:R-:W-:-:S06]  /*10b0*/  IMAD.WIDE R8, R5, 0x8, R8 ;  /* 0x0000000805087825 */ /* 0x001fcc00078e0208 */
[----:B------:R-:W5:Y:S01]  /*10c0*/  LDG.E.64 R8, desc[UR20][R8.64] ;  /* 0x0000001408087981 */ /* 0x000f62000c1e1b00 */
[----:B------:R-:W-:Y:S02]  /*10d0*/  UIMAD UR4, UR23, UR4, URZ ;  /* 0x00000004170472a4 */ /* 0x000fe4000f8e02ff */
[----:B------:R-:W-:Y:S02]  /*10e0*/  UISETP.GE.AND UP1, UPT, UR16, 0x2, UPT ;  /* 0x000000021000788c */ /* 0x000fe4000bf26270 */
[----:B------:R-:W-:Y:S01]  /*10f0*/  UIMAD UR4, UR4, UR13, URZ ;  /* 0x0000000d040472a4 */ /* 0x000fe2000f8e02ff */
[----:B------:R-:W-:Y:S02]  /*1100*/  IMAD.U32 R27, RZ, RZ, UR31 ;  /* 0x0000001fff1b7e24 */ /* 0x000fe4000f8e00ff */
[----:B------:R-:W-:Y:S02]  /*1110*/  IMAD R24, R25, UR28, R26 ;  /* 0x0000001c19187c24 */ /* 0x000fe4000f8e021a */
[----:B------:R-:W-:-:S02]  /*1120*/  IMAD.U32 R29, RZ, RZ, UR30 ;  /* 0x0000001eff1d7e24 */ /* 0x000fc4000f8e00ff */
[--C-:B------:R-:W-:Y:S02]  /*1130*/  IMAD R27, R27, UR4, R24.reuse ;  /* 0x000000041b1b7c24 */ /* 0x100fe4000f8e0218 */
[----:B------:R-:W-:Y:S01]  /*1140*/  IMAD R24, R29, UR4, R24 ;  /* 0x000000041d187c24 */ /* 0x000fe2000f8e0218 */
[----:B--2---:R-:W-:Y:S01]  /*1150*/  @!P0 DADD R16, R16, R6 ;  /* 0x0000000010108229 */ /* 0x004fe20000000006 */
[----:B------:R-:W-:-:S04]  /*1160*/  IMAD R7, R25, UR35, RZ ;  /* 0x0000002319077c24 */ /* 0x000fc8000f8e02ff */
[C---:B------:R-:W-:Y:S02]  /*1170*/  IMAD R6, R7.reuse, UR39, R27 ;  /* 0x0000002707067c24 */ /* 0x040fe4000f8e021b */
[----:B------:R-:W-:Y:S01]  /*1180*/  IMAD R7, R7, UR41, R24 ;  /* 0x0000002907077c24 */ /* 0x000fe2000f8e0218 */
[----:B------:R-:W-:Y:S06]  /*1190*/  BRA.U !UP1, `(.L_x_9) ;  /* 0x0000000509c87547 */ /* 0x000fec000b800000 */
[----:B------:R-:W-:Y:S01]  /*11a0*/  UIADD3 UR33, UPT, UPT, UR33, -0x2, URZ ;  /* 0xfffffffe21217890 */ /* 0x000fe2000fffe0ff */
[----:B------:R-:W-:-:S03]  /*11b0*/  UMOV UR6, 0x2 ;  /* 0x0000000200067882 */ /* 0x000fc60000000000 */
[----:B------:R-:W-:-:S09]  /*11c0*/  UISETP.GE.U32.AND UP3, UPT, UR33, 0x7, UPT ;  /* 0x000000072100788c */ /* 0x000fd2000bf66070 */
[----:B------:R-:W-:Y:S05]  /*11d0*/  BRA.U !UP3, `(.L_x_10) ;  /* 0x000000010bb47547 */ /* 0x000fea000b800000 */
[----:B------:R-:W-:-:S05]  /*11e0*/  UMOV UR4, 0x2 ;  /* 0x0000000200047882 */ /* 0x000fca0000000000 */
.L_x_11:
[----:B------:R-:W0:Y:S01]  /*11f0*/  LDC.64 R42, c[0x0][0x4b0] ;  /* 0x00012c00ff2a7b82 */ /* 0x000e220000000a00 */
[----:B------:R-:W-:-:S04]  /*1200*/  UIADD3 UR5, UPT, UPT, UR4, -0x1, URZ ;  /* 0xffffffff04057890 */ /* 0x000fc8000fffe0ff */
[----:B------:R-:W-:Y:S02]  /*1210*/  UIMAD.WIDE UR6, UR5, 0x8, UR18 ;  /* 0x00000008050678a5 */ /* 0x000fe4000f8e0212 */
[----:B------:R-:W-:-:S04]  /*1220*/  IMAD R27, R25, UR5, R2 ;  /* 0x00000005191b7c24 */ /* 0x000fc8000f8e0202 */
[----:B------:R-:W-:Y:S02]  /*1230*/  IMAD.U32 R64, RZ, RZ, UR6 ;  /* 0x00000006ff407e24 */ /* 0x000fe4000f8e00ff */
[----:B------:R-:W-:-:S05]  /*1240*/  IMAD.U32 R65, RZ, RZ, UR7 ;  /* 0x00000007ff417e24 */ /* 0x000fca000f8e00ff */
[----:B------:R-:W2:Y:S04]  /*1250*/  LDG.E.64.CONSTANT R30, desc[UR20][R64.64] ;  /* 0x00000014401e7981 */ /* 0x000ea8000c1e9b00 */
[----:B------:R-:W3:Y:S01]  /*1260*/  LDG.E.64.CONSTANT R34, desc[UR20][R64.64+0x8] ;  /* 0x0000081440227981 */ /* 0x000ee2000c1e9b00 */
[----:B0-----:R-:W-:-:S03]  /*1270*/  IMAD.WIDE R42, R27, 0x8, R42 ;  /* 0x000000081b2a7825 */ /* 0x001fc600078e022a */
[----:B------:R-:W4:Y:S04]  /*1280*/  LDG.E.64.CONSTANT R36, desc[UR20][R64.64+0x10] ;  /* 0x0000101440247981 */ /* 0x000f28000c1e9b00 */
[----:B------:R-:W2:Y:S01]  /*1290*/  LDG.E.64.CONSTANT R28, desc[UR20][R42.64] ;  /* 0x000000142a1c7981 */ /* 0x000ea2000c1e9b00 */
[----:B------:R-:W-:-:S03]  /*12a0*/  IMAD.WIDE R44, R25, 0x8, R42 ;  /* 0x00000008192c7825 */ /* 0x000fc600078e022a */
[----:B------:R-:W4:Y:S04]  /*12b0*/  LDG.E.64.CONSTANT R58, desc[UR20][R64.64+0x18] ;  /* 0x00001814403a7981 */ /* 0x000f28000c1e9b00 */
[----:B------:R-:W3:Y:S01]  /*12c0*/  LDG.E.64.CONSTANT R32, desc[UR20][R44.64] ;  /* 0x000000142c207981 */ /* 0x000ee2000c1e9b00 */
[----:B------:R-:W-:-:S03]  /*12d0*/  IMAD.WIDE R60, R25, 0x8, R44 ;  /* 0x00000008193c7825 */ /* 0x000fc600078e022c */
[----:B------:R-:W4:Y:S04]  /*12e0*/  LDG.E.64.CONSTANT R52, desc[UR20][R64.64+0x20] ;  /* 0x0000201440347981 */ /* 0x000f28000c1e9b00 */
[----:B------:R0:W4:Y:S01]  /*12f0*/  LDG.E.64.CONSTANT R40, desc[UR20][R60.64] ;  /* 0x000000143c287981 */ /* 0x000122000c1e9b00 */
[----:B------:R-:W-:-:S03]  /*1300*/  IMAD.WIDE R62, R25, 0x8, R60 ;  /* 0x00000008193e7825 */ /* 0x000fc600078e023c */
[----:B------:R-:W4:Y:S04]  /*1310*/  LDG.E.64.CONSTANT R48, desc[UR20][R64.64+0x28] ;  /* 0x0000281440307981 */ /* 0x000f28000c1e9b00 */
[----:B------:R-:W4:Y:S01]  /*1320*/  LDG.E.64.CONSTANT R54, desc[UR20][R62.64] ;  /* 0x000000143e367981 */ /* 0x000f22000c1e9b00 */
[----:B------:R-:W-:-:S03]  /*1330*/  IMAD.WIDE R66, R25, 0x8, R62 ;  /* 0x0000000819427825 */ /* 0x000fc600078e023e */
[----:B------:R-:W4:Y:S04]  /*1340*/  LDG.E.64.CONSTANT R44, desc[UR20][R64.64+0x30] ;  /* 0x00003014402c7981 */ /* 0x000f28000c1e9b00 */
[----:B------:R-:W4:Y:S01]  /*1350*/  LDG.E.64.CONSTANT R50, desc[UR20][R66.64] ;  /* 0x0000001442327981 */ /* 0x000f22000c1e9b00 */
[----:B------:R-:W-:-:S03]  /*1360*/  IMAD.WIDE R68, R25, 0x8, R66 ;  /* 0x0000000819447825 */ /* 0x000fc600078e0242 */
[----:B------:R-:W4:Y:S04]  /*1370*/  LDG.E.64.CONSTANT R62, desc[UR20][R64.64+0x38] ;  /* 0x00003814403e7981 */ /* 0x000f28000c1e9b00 */
[----:B------:R-:W4:Y:S01]  /*1380*/  LDG.E.64.CONSTANT R46, desc[UR20][R68.64] ;  /* 0x00000014442e7981 */ /* 0x000f22000c1e9b00 */
[----:B------:R-:W-:-:S05]  /*1390*/  IMAD.WIDE R70, R25, 0x8, R68 ;  /* 0x0000000819467825 */ /* 0x000fca00078e0244 */
[----:B------:R-:W4:Y:S01]  /*13a0*/  LDG.E.64.CONSTANT R42, desc[UR20][R70.64] ;  /* 0x00000014462a7981 */ /* 0x000f22000c1e9b00 */
[----:B0-----:R-:W-:-:S06]  /*13b0*/  IMAD.WIDE R60, R25, 0x8, R70 ;  /* 0x00000008193c7825 */ /* 0x001fcc00078e0246 */
[----:B------:R-:W4:Y:S01]  /*13c0*/  LDG.E.64.CONSTANT R60, desc[UR20][R60.64] ;  /* 0x000000143c3c7981 */ /* 0x000f22000c1e9b00 */
[----:B------:R-:W-:Y:S02]  /*13d0*/  UIADD3 UR5, UPT, UPT, UR4, 0x6, URZ ;  /* 0x0000000604057890 */ /* 0x000fe4000fffe0ff */
[----:B------:R-:W-:-:S04]  /*13e0*/  ULOP3.LUT UR6, UR25, 0xfffffff8, URZ, 0xc0, !UPT ;  /* 0xfffffff819067892 */ /* 0x000fc8000f8ec0ff */
[----:B------:R-:W-:Y:S02]  /*13f0*/  UISETP.NE.AND UP3, UPT, UR5, UR6, UPT ;  /* 0x000000060500728c */ /* 0x000fe4000bf65270 */
[----:B------:R-:W-:Y:S01]  /*1400*/  UIADD3 UR4, UPT, UPT, UR4, 0x8, URZ ;  /* 0x0000000804047890 */ /* 0x000fe2000fffe0ff */
[----:B--2---:R-:W-:-:S08]  /*1410*/  DFMA R28, R28, R30, R16 ;  /* 0x0000001e1c1c722b */ /* 0x004fd00000000010 */
[----:B---3--:R-:W-:-:S08]  /*1420*/  DFMA R28, R32, R34, R28 ;  /* 0x00000022201c722b */ /* 0x008fd0000000001c */
[----:B----4-:R-:W-:-:S08]  /*1430*/  DFMA R28, R40, R36, R28 ;  /* 0x00000024281c722b */ /* 0x010fd0000000001c */
[----:B------:R-:W-:-:S08]  /*1440*/  DFMA R28, R54, R58, R28 ;  /* 0x0000003a361c722b */ /* 0x000fd0000000001c */
[----:B------:R-:W-:-:S08]  /*1450*/  DFMA R28, R50, R52, R28 ;  /* 0x00000034321c722b */ /* 0x000fd0000000001c */
[----:B------:R-:W-:-:S08]  /*1460*/  DFMA R28, R46, R48, R28 ;  /* 0x000000302e1c722b */ /* 0x000fd0000000001c */
[----:B------:R-:W-:-:S08]  /*1470*/  DFMA R28, R42, R44, R28 ;  /* 0x0000002c2a1c722b */ /* 0x000fd0000000001c */
[----:B------:R-:W-:Y:S01]  /*1480*/  DFMA R16, R60, R62, R28 ;  /* 0x0000003e3c10722b */ /* 0x000fe2000000001c */
[----:B------:R-:W-:Y:S10]  /*1490*/  BRA.U UP3, `(.L_x_11) ;  /* 0xfffffffd03547547 */ /* 0x000ff4000b83ffff */
[----:B------:R-:W-:-:S05]  /*14a0*/  UMOV UR6, UR4 ;  /* 0x0000000400067c82 */ /* 0x000fca0008000000 */
.L_x_10:
[----:B------:R-:W-:-:S09]  /*14b0*/  ULOP3.LUT UP3, URZ, UR25, 0x7, URZ, 0xc0, !UPT ;  /* 0x0000000719ff7892 */ /* 0x000fd2000f86c0ff */
[----:B------:R-:W-:Y:S05]  /*14c0*/  BRA.U !UP3, `(.L_x_9) ;  /* 0x000000010bfc7547 */ /* 0x000fea000b800000 */
[----:B------:R-:W-:Y:S02]  /*14d0*/  UISETP.GE.U32.AND UP3, UPT, UR9, 0x3, UPT ;  /* 0x000000030900788c */ /* 0x000fe4000bf66070 */
[----:B------:R-:W-:-:S04]  /*14e0*/  UIADD3 UR25, UPT, UPT, UR16, -0x1, URZ ;  /* 0xffffffff10197890 */ /* 0x000fc8000fffe0ff */
[----:B------:R-:W-:-:S03]  /*14f0*/  ULOP3.LUT UP5, URZ, UR25, 0x3, URZ, 0xc0, !UPT ;  /* 0x0000000319ff7892 */ /* 0x000fc6000f8ac0ff */
[----:B------:R-:W-:Y:S08]  /*1500*/  BRA.U !UP3, `(.L_x_12) ;  /* 0x000000010b5c7547 */ /* 0x000ff0000b800000 */
[----:B------:R-:W0:Y:S01]  /*1510*/  LDC.64 R28, c[0x0][0x4b0] ;  /* 0x00012c00ff1c7b82 */ /* 0x000e220000000a00 */
[----:B------:R-:W-:-:S04]  /*1520*/  UIADD3 UR4, UPT, UPT, UR6, -0x1, URZ ;  /* 0xffffffff06047890 */ /* 0x000fc8000fffe0ff */
[----:B------:R-:W-:Y:S02]  /*1530*/  UIMAD.WIDE UR12, UR4, 0x8, UR18 ;  /* 0x00000008040c78a5 */ /* 0x000fe4000f8e0212 */
[----:B------:R-:W-:-:S04]  /*1540*/  IMAD R27, R25, UR4, R2 ;  /* 0x00000004191b7c24 */ /* 0x000fc8000f8e0202 */
[----:B------:R-:W-:Y:S01]  /*1550*/  MOV R52, UR12 ;  /* 0x0000000c00347c02 */ /* 0x000fe20008000f00 */
        /* <DEDUP_REMOVED lines=9> */
[----:B------:R-:W-:-:S05]  /*15f0*/  IMAD.WIDE R42, R25, 0x8, R34 ;  /* 0x00000008192a7825 */ /* 0x000fca00078e0222 */
[----:B------:R-:W4:Y:S01]  /*1600*/  LDG.E.64.CONSTANT R44, desc[UR20][R42.64] ;  /* 0x000000142a2c7981 */ /* 0x000f22000c1e9b00 */
[----:B------:R-:W-:-:S06]  /*1610*/  IMAD.WIDE R48, R25, 0x8, R42 ;  /* 0x0000000819307825 */ /* 0x000fcc00078e022a */
[----:B------:R-:W4:Y:S01]  /*1620*/  LDG.E.64.CONSTANT R48, desc[UR20][R48.64] ;  /* 0x0000001430307981 */ /* 0x000f22000c1e9b00 */
[----:B------:R-:W-:Y:S01]  /*1630*/  UIADD3 UR6, UPT, UPT, UR6, 0x4, URZ ;  /* 0x0000000406067890 */ /* 0x000fe2000fffe0ff */
[----:B--2---:R-:W-:-:S08]  /*1640*/  DFMA R30, R30, R32, R16 ;  /* 0x000000201e1e722b */ /* 0x004fd00000000010 */
[----:B---3--:R-:W-:-:S08]  /*1650*/  DFMA R30, R36, R40, R30 ;  /* 0x00000028241e722b */ /* 0x008fd0000000001e */
[----:B----4-:R-:W-:-:S08]  /*1660*/  DFMA R30, R44, R46, R30 ;  /* 0x0000002e2c1e722b */ /* 0x010fd0000000001e */
[----:B------:R-:W-:-:S11]  /*1670*/  DFMA R16, R48, R50, R30 ;  /* 0x000000323010722b */ /* 0x000fd6000000001e */
.L_x_12:
[----:B------:R-:W-:Y:S05]  /*1680*/  BRA.U !UP5, `(.L_x_9) ;  /* 0x000000010d8c7547 */ /* 0x000fea000b800000 */
[----:B------:R-:W-:Y:S02]  /*1690*/  ULOP3.LUT UR4, UR25, 0x3, URZ, 0xc0, !UPT ;  /* 0x0000000319047892 */ /* 0x000fe4000f8ec0ff */
[----:B------:R-:W-:Y:S02]  /*16a0*/  ULOP3.LUT UR16, UR16, 0x1, URZ, 0xc0, !UPT ;  /* 0x0000000110107892 */ /* 0x000fe4000f8ec0ff */
[----:B------:R-:W-:Y:S02]  /*16b0*/  UISETP.NE.AND UP3, UPT, UR4, 0x1, UPT ;  /* 0x000000010400788c */ /* 0x000fe4000bf65270 */
[----:B------:R-:W-:-:S04]  /*16c0*/  UISETP.NE.U32.AND UP5, UPT, UR16, 0x1, UPT ;  /* 0x000000011000788c */ /* 0x000fc8000bfa5070 */
[----:B------:R-:W-:Y:S02]  /*16d0*/  PLOP3.LUT P0, PT, PT, PT, UP3, 0x80, 0x8 ;  /* 0x000000000008781c */ /* 0x000fe40003f0f038 */
[----:B------:R-:W-:-:S03]  /*16e0*/  PLOP3.LUT P1, PT, PT, PT, UP5, 0x80, 0x8 ;  /* 0x000000000008781c */ /* 0x000fc60003f2f058 */
[----:B------:R-:W0:Y:S01]  /*16f0*/  @UP3 LDCU.64 UR12, c[0x0][0x4b0] ;  /* 0x00009600ff0c37ac */ /* 0x000e220008000a00 */
[----:B------:R-:W-:Y:S01]  /*1700*/  @UP3 UIADD3 UR4, UPT, UPT, UR6, -0x1, URZ ;  /* 0xffffffff06043890 */ /* 0x000fe2000fffe0ff */
[----:B------:R-:W1:Y:S06]  /*1710*/  @UP5 LDCU.64 UR16, c[0x0][0x4b0] ;  /* 0x00009600ff1057ac */ /* 0x000e6c0008000a00 */
[----:B------:R-:W-:Y:S01]  /*1720*/  @P0 IMAD R27, R25, UR4, R2 ;  /* 0x00000004191b0c24 */ /* 0x000fe2000f8e0202 */
[----:B------:R-:W-:Y:S02]  /*1730*/  @UP3 UIMAD.WIDE UR4, UR4, 0x8, UR18 ;  /* 0x00000008040438a5 */ /* 0x000fe4000f8e0212 */
[----:B------:R-:W-:-:S04]  /*1740*/  @UP3 UIADD3 UR6, UPT, UPT, UR6, 0x2, URZ ;  /* 0x0000000206063890 */ /* 0x000fc8000fffe0ff */
[----:B------:R-:W-:Y:S01]  /*1750*/  IMAD.U32 R40, RZ, RZ, UR4 ;  /* 0x00000004ff287e24 */ /* 0x000fe2000f8e00ff */
[----:B------:R-:W-:Y:S01]  /*1760*/  MOV R41, UR5 ;  /* 0x0000000500297c02 */ /* 0x000fe20008000f00 */
[----:B0-----:R-:W-:Y:S01]  /*1770*/  IMAD.U32 R28, RZ, RZ, UR12 ;  /* 0x0000000cff1c7e24 */ /* 0x001fe2000f8e00ff */
[----:B------:R-:W-:Y:S01]  /*1780*/  @UP5 UIADD3 UR6, UPT, UPT, UR6, -0x1, URZ ;  /* 0xffffffff06065890 */ /* 0x000fe2000fffe0ff */
[----:B------:R-:W-:Y:S02]  /*1790*/  IMAD.U32 R29, RZ, RZ, UR13 ;  /* 0x0000000dff1d7e24 */ /* 0x000fe4000f8e00ff */
[----:B------:R-:W2:Y:S01]  /*17a0*/  @P0 LDG.E.64.CONSTANT R32, desc[UR20][R40.64] ;  /* 0x0000001428200981 */ /* 0x000ea2000c1e9b00 */
[----:B------:R-:W-:-:S03]  /*17b0*/  @P0 IMAD.WIDE R28, R27, 0x8, R28 ;  /* 0x000000081b1c0825 */ /* 0x000fc600078e021c */
[----:B------:R-:W3:Y:S04]  /*17c0*/  @P0 LDG.E.64.CONSTANT R36, desc[UR20][R40.64+0x8] ;  /* 0x0000081428240981 */ /* 0x000ee8000c1e9b00 */
[----:B------:R-:W2:Y:S01]  /*17d0*/  @P0 LDG.E.64.CONSTANT R30, desc[UR20][R28.64] ;  /* 0x000000141c1e0981 */ /* 0x000ea2000c1e9b00 */
[----:B------:R-:W-:Y:S01]  /*17e0*/  @P0 IMAD.WIDE R34, R25, 0x8, R28 ;  /* 0x0000000819220825 */ /* 0x000fe200078e021c */
[----:B------:R-:W-:-:S03]  /*17f0*/  @UP5 UIMAD.WIDE UR18, UR6, 0x8, UR18 ;  /* 0x00000008061258a5 */ /* 0x000fc6000f8e0212 */
[----:B-1----:R-:W-:Y:S02]  /*1800*/  IMAD.U32 R42, RZ, RZ, UR16 ;  /* 0x00000010ff2a7e24 */ /* 0x002fe4000f8e00ff */
[----:B------:R-:W-:Y:S01]  /*1810*/  IMAD.U32 R43, RZ, RZ, UR17 ;  /* 0x00000011ff2b7e24 */ /* 0x000fe2000f8e00ff */
[----:B------:R-:W3:Y:S01]  /*1820*/  @P0 LDG.E.64.CONSTANT R34, desc[UR20][R34.64] ;  /* 0x0000001422220981 */ /* 0x000ee2000c1e9b00 */
[----:B------:R-:W-:-:S04]  /*1830*/  @P1 IMAD R25, R25, UR6, R2 ;  /* 0x0000000619191c24 */ /* 0x000fc8000f8e0202 */
[----:B------:R-:W-:-:S04]  /*1840*/  @P1 IMAD.WIDE R24, R25, 0x8, R42 ;  /* 0x0000000819181825 */ /* 0x000fc800078e022a */
[----:B------:R-:W-:Y:S02]  /*1850*/  IMAD.U32 R42, RZ, RZ, UR18 ;  /* 0x00000012ff2a7e24 */ /* 0x000fe4000f8e00ff */
[----:B------:R-:W-:Y:S01]  /*1860*/  IMAD.U32 R43, RZ, RZ, UR19 ;  /* 0x00000013ff2b7e24 */ /* 0x000fe2000f8e00ff */
[----:B------:R-:W4:Y:S04]  /*1870*/  @P1 LDG.E.64.CONSTANT R24, desc[UR20][R24.64] ;  /* 0x0000001418181981 */ /* 0x000f28000c1e9b00 */
[----:B------:R-:W4:Y:S01]  /*1880*/  @P1 LDG.E.64.CONSTANT R28, desc[UR20][R42.64] ;  /* 0x000000142a1c1981 */ /* 0x000f22000c1e9b00 */
[----:B--2---:R-:W-:-:S08]  /*1890*/  @P0 DFMA R30, R30, R32, R16 ;  /* 0x000000201e1e022b */ /* 0x004fd00000000010 */
[----:B---3--:R-:W-:-:S08]  /*18a0*/  @P0 DFMA R16, R34, R36, R30 ;  /* 0x000000242210022b */ /* 0x008fd0000000001e */
[----:B----4-:R-:W-:-:S11]  /*18b0*/  @P1 DFMA R16, R24, R28, R16 ;  /* 0x0000001c1810122b */ /* 0x010fd60000000010 */
.L_x_9:
[----:B------:R-:W0:Y:S08]  /*18c0*/  LDC.64 R24, c[0x0][0x458] ;  /* 0x00011600ff187b82 */ /* 0x000e300000000a00 */
[----:B------:R-:W1:Y:S08]  /*18d0*/  LDC.64 R30, c[0x0][0x448] ;  /* 0x00011200ff1e7b82 */ /* 0x000e700000000a00 */
[----:B------:R-:W2:Y:S08]  /*18e0*/  LDC.64 R28, c[0x0][0x450] ;  /* 0x00011400ff1c7b82 */ /* 0x000eb00000000a00 */
[----:B------:R-:W3:Y:S01]  /*18f0*/  S2UR UR5, SR_CgaCtaId ;  /* 0x00000000000579c3 */ /* 0x000ee20000008800 */
[C---:B0-----:R-:W-:Y:S01]  /*1900*/  IMAD.WIDE.U32 R48, R26.reuse, 0x8, R24 ;  /* 0x000000081a307825 */ /* 0x041fe200078e0018 */
[----:B------:R-:W-:Y:S01]  /*1910*/  UMOV UR4, 0x400 ;  /* 0x0000040000047882 */ /* 0x000fe20000000000 */
[----:B------:R-:W0:Y:S04]  /*1920*/  LDCU.64 UR6, c[0x0][0x440] ;  /* 0x00008800ff0677ac */ /* 0x000e280008000a00 */
[----:B------:R-:W4:Y:S01]  /*1930*/  LDG.E.64 R48, desc[UR20][R48.64] ;  /* 0x0000001430307981 */ /* 0x000f22000c1e1b00 */
[----:B-1----:R-:W-:-:S06]  /*1940*/  IMAD.WIDE.U32 R24, R26, 0x8, R30 ;  /* 0x000000081a187825 */ /* 0x002fcc00078e001e */
[----:B------:R-:W4:Y:S01]  /*1950*/  LDG.E.64 R24, desc[UR20][R24.64] ;  /* 0x0000001418187981 */ /* 0x000f22000c1e1b00 */
[----:B--2---:R-:W-:-:S06]  /*1960*/  IMAD.WIDE.U32 R26, R26, 0x8, R28 ;  /* 0x000000081a1a7825 */ /* 0x004fcc00078e001c */
[----:B------:R-:W2:Y:S01]  /*1970*/  LDG.E.64 R26, desc[UR20][R26.64] ;  /* 0x000000141a1a7981 */ /* 0x000ea2000c1e1b00 */
[----:B---3--:R-:W-:-:S09]  /*1980*/  ULEA UR4, UR5, UR4, 0x18 ;  /* 0x0000000405047291 */ /* 0x008fd2000f8ec0ff */
[----:B------:R-:W1:Y:S02]  /*1990*/  LDS.64 R28, [UR4+0x200] ;  /* 0x00020004ff1c7984 */ /* 0x000e640008000a00 */
[----:B------:R-:W3:Y:S02]  /*19a0*/  LDCU UR4, c[0x0][0x3f4] ;  /* 0x00007e80ff0477ac */ /* 0x000ee40008000800 */
[----:B---3--:R-:W-:Y:S01]  /*19b0*/  UISETP.NE.AND UP3, UPT, UR4, URZ, UPT ;  /* 0x000000ff0400728c */ /* 0x008fe2000bf65270 */
[----:B-1----:R-:W-:Y:S02]  /*19c0*/  DSETP.NEU.AND P1, PT, R28, RZ, PT ;  /* 0x000000ff1c00722a */ /* 0x002fe40003f2d000 */
[----:B----45:R-:W-:Y:S02]  /*19d0*/  DMUL R30, R14, R48 ;  /* 0x000000300e1e7228 */ /* 0x030fe40000000000 */
[----:B------:R-:W-:-:S06]  /*19e0*/  DMUL R32, R12, R24 ;  /* 0x000000180c207228 */ /* 0x000fcc0000000000 */
[----:B0-----:R-:W-:Y:S02]  /*19f0*/  DMUL R30, R30, UR6 ;  /* 0x000000061e1e7c28 */ /* 0x001fe40008000000 */
[----:B--2---:R-:W-:-:S06]  /*1a00*/  DMUL R34, R10, R26 ;  /* 0x0000001a0a227228 */ /* 0x004fcc0000000000 */
[----:B------:R-:W-:-:S08]  /*1a10*/  DADD R36, R30, R16 ;  /* 0x000000001e247229 */ /* 0x000fd00000000010 */
[----:B------:R-:W-:Y:S02]  /*1a20*/  DADD R40, R36, R32 ;  /* 0x0000000024287229 */ /* 0x000fe40000000020 */
[----:B------:R-:W-:-:S06]  /*1a30*/  DMUL R36, R8, R28 ;  /* 0x0000001c08247228 */ /* 0x000fcc0000000000 */
[----:B------:R-:W-:-:S08]  /*1a40*/  DADD R40, R40, R34 ;  /* 0x0000000028287229 */ /* 0x000fd00000000022 */
[----:B------:R-:W-:-:S10]  /*1a50*/  DADD R42, R40, R36 ;  /* 0x00000000282a7229 */ /* 0x000fd40000000024 */
[----:B------:R-:W-:Y:S02]  /*1a60*/  FSEL R40, R42, R40, P1 ;  /* 0x000000282a287208 */ /* 0x000fe40000800000 */
[----:B------:R-:W-:Y:S01]  /*1a70*/  FSEL R41, R43, R41, P1 ;  /* 0x000000292b297208 */ /* 0x000fe20000800000 */
[----:B------:R-:W-:Y:S06]  /*1a80*/  BRA.U UP3, `(.L_x_13) ;  /* 0x0000000103507547 */ /* 0x000fec000b800000 */
[----:B------:R-:W0:Y:S01]  /*1a90*/  LDC.64 R16, c[0x0][0x4b8] ;  /* 0x00012e00ff107b82 */ /* 0x000e220000000a00 */
[----:B------:R-:W-:-:S07]  /*1aa0*/  IADD3 R25, PT, PT, R0, UR8, RZ ;  /* 0x0000000800197c10 */ /* 0x000fce000fffe0ff */
[----:B------:R-:W1:Y:S01]  /*1ab0*/  LDC R0, c[0x0][0x3c8] ;  /* 0x0000f200ff007b82 */ /* 0x000e620000000800 */
[----:B0-----:R-:W-:-:S06]  /*1ac0*/  IMAD.WIDE R16, R25, 0x8, R16 ;  /* 0x0000000819107825 */ /* 0x001fcc00078e0210 */
[----:B------:R-:W2:Y:S01]  /*1ad0*/  LDG.E.64 R16, desc[UR20][R16.64] ;  /* 0x0000001410107981 */ /* 0x000ea2000c1e1b00 */
[----:B-1----:R-:W-:Y:S01]  /*1ae0*/  ISETP.NE.AND P0, PT, R0, 0x3, PT ;  /* 0x000000030000780c */ /* 0x002fe20003f05270 */
[----:B--2---:R-:W-:-:S08]  /*1af0*/  DMUL R58, R40, R16 ;  /* 0x00000010283a7228 */ /* 0x004fd00000000000 */
[----:B------:R-:W-:-:S08]  /*1b00*/  DADD R24, R58, R58 ;  /* 0x000000003a187229 */ /* 0x000fd0000000003a */
[--C-:B------:R-:W-:Y:S02]  /*1b10*/  DADD R14, -R14, R24.reuse ;  /* 0x000000000e0e7229 */ /* 0x100fe40000000118 */
[--C-:B------:R-:W-:Y:S02]  /*1b20*/  DADD R12, -R12, R24.reuse ;  /* 0x000000000c0c7229 */ /* 0x100fe40000000118 */
[----:B------:R-:W-:-:S03]  /*1b30*/  @!P0 DADD R10, -R10, R24 ;  /* 0x000000000a0a8229 */ /* 0x000fc60000000118 */
[----:B------:R0:W-:Y:S04]  /*1b40*/  STG.E.64 desc[UR20][R22.64], R14 ;  /* 0x0000000e16007986 */ /* 0x0001e8000c101b14 */
[----:B------:R0:W-:Y:S04]  /*1b50*/  STG.E.64 desc[UR20][R20.64], R12 ;  /* 0x0000000c14007986 */ /* 0x0001e8000c101b14 */
[----:B------:R0:W-:Y:S01]  /*1b60*/  @!P0 STG.E.64 desc[UR20][R18.64], R10 ;  /* 0x0000000a12008986 */ /* 0x0001e2000c101b14 */
[----:B------:R-:W-:Y:S05]  /*1b70*/  @!P1 BRA `(.L_x_14) ;  /* 0x0000000800209947 */ /* 0x000fea0003800000 */
[----:B0-----:R-:W0:Y:S01]  /*1b80*/  LDC.64 R10, c[0x0][0x4a0] ;  /* 0x00012800ff0a7b82 */ /* 0x001e220000000a00 */
[----:B------:R-:W-:Y:S01]  /*1b90*/  DADD R8, -R8, R24 ;  /* 0x0000000008087229 */ /* 0x000fe20000000118 */
[----:B0-----:R-:W-:-:S06]  /*1ba0*/  IMAD.WIDE R10, R5, 0x8, R10 ;  /* 0x00000008050a7825 */ /* 0x001fcc00078e020a */
[----:B------:R1:W-:Y:S01]  /*1bb0*/  STG.E.64 desc[UR20][R10.64], R8 ;  /* 0x000000080a007986 */ /* 0x0003e2000c101b14 */
[----:B------:R-:W-:Y:S05]  /*1bc0*/  BRA `(.L_x_14) ;  /* 0x00000008000c7947 */ /* 0x000fea0003800000 */
.L_x_13:
[----:B------:R-:W0:Y:S01]  /*1bd0*/  LDC.64 R42, c[0x0][0x4b8] ;  /* 0x00012e00ff2a7b82 */ /* 0x000e220000000a00 */
[----:B------:R-:W-:Y:S01]  /*1be0*/  VIADD R45, R0, UR8 ;  /* 0x00000008002d7c36 */ /* 0x000fe20008000000 */
[----:B------:R-:W1:Y:S01]  /*1bf0*/  LDCU UR4, c[0x0][0x3c8] ;  /* 0x00007900ff0477ac */ /* 0x000e620008000800 */
[----:B------:R-:W-:Y:S01]  /*1c00*/  MOV R44, RZ ;  /* 0x000000ff002c7202 */ /* 0x000fe20000000f00 */
[----:B------:R-:W2:Y:S01]  /*1c10*/  LDCU UR12, c[0x0][0x3c8] ;  /* 0x00007900ff0c77ac */ /* 0x000ea20008000800 */
[----:B0-----:R-:W-:-:S05]  /*1c20*/  IMAD.WIDE R42, R45, 0x8, R42 ;  /* 0x000000082d2a7825 */ /* 0x001fca00078e022a */
[----:B------:R0:W3:Y:S01]  /*1c30*/  LDG.E.64 R58, desc[UR20][R42.64] ;  /* 0x000000142a3a7981 */ /* 0x0000e2000c1e1b00 */
[----:B-1----:R-:W-:Y:S01]  /*1c40*/  IMAD.U32 R0, RZ, RZ, UR4 ;  /* 0x00000004ff007e24 */ /* 0x002fe2000f8e00ff */
[----:B------:R-:W1:Y:S01]  /*1c50*/  LDCU.64 UR4, c[0x0][0x438] ;  /* 0x00008700ff0477ac */ /* 0x000e620008000a00 */
[----:B------:R-:W-:Y:S01]  /*1c60*/  DMUL R48, R48, UR6 ;  /* 0x0000000630307c28 */ /* 0x000fe20008000000 */
[----:B------:R-:W-:Y:S02]  /*1c70*/  BSSY.RECONVERGENT B0, `(.L_x_15) ;  /* 0x000006a000007945 */ /* 0x000fe40003800200 */
[----:B------:R-:W-:Y:S01]  /*1c80*/  ISETP.NE.AND P0, PT, R0, 0x3, PT ;  /* 0x000000030000780c */ /* 0x000fe20003f05270 */
[----:B0-----:R-:W-:Y:S01]  /*1c90*/  IMAD.MOV.U32 R42, RZ, RZ, RZ ;  /* 0x000000ffff2a7224 */ /* 0x001fe200078e00ff */
[----:B---3--:R-:W-:Y:S01]  /*1ca0*/  DMUL R58, R40, R58 ;  /* 0x0000003a283a7228 */ /* 0x008fe20000000000 */
[----:B------:R-:W-:-:S07]  /*1cb0*/  IMAD.MOV.U32 R40, RZ, RZ, RZ ;  /* 0x000000ffff287224 */ /* 0x000fce00078e00ff */
[----:B------:R-:W-:-:S08]  /*1cc0*/  DADD R64, R58, R58 ;  /* 0x000000003a407229 */ /* 0x000fd0000000003a */
[--C-:B------:R-:W-:Y:S02]  /*1cd0*/  DADD R60, -R10, R64.reuse ;  /* 0x000000000a3c7229 */ /* 0x100fe40000000140 */
[--C-:B------:R-:W-:Y:S02]  /*1ce0*/  DADD R62, -R14, R64.reuse ;  /* 0x000000000e3e7229 */ /* 0x100fe40000000140 */
[--C-:B------:R-:W-:Y:S02]  /*1cf0*/  DADD R66, -R12, R64.reuse ;  /* 0x000000000c427229 */ /* 0x100fe40000000140 */
[----:B------:R-:W-:-:S04]  /*1d00*/  DADD R64, -R8, R64 ;  /* 0x0000000008407229 */ /* 0x000fc80000000140 */
[----:B------:R-:W-:Y:S01]  /*1d10*/  DSETP.GEU.AND P2, PT, R62, RZ, PT ;  /* 0x000000ff3e00722a */ /* 0x000fe20003f4e000 */
[----:B------:R-:W-:Y:S01]  /*1d20*/  FSEL R38, R60, R38, !P0 ;  /* 0x000000263c267208 */ /* 0x000fe20004000000 */
[----:B------:R-:W-:Y:S01]  /*1d30*/  DSETP.GEU.AND P3, PT, R66, RZ, PT ;  /* 0x000000ff4200722a */ /* 0x000fe20003f6e000 */
[----:B------:R-:W-:-:S03]  /*1d40*/  FSEL R39, R61, R39, !P0 ;  /* 0x000000273d277208 */ /* 0x000fc60004000000 */
[----:B------:R-:W-:Y:S02]  /*1d50*/  FSEL R41, RZ, 1.875, !P2 ;  /* 0x3ff00000ff297808 */ /* 0x000fe40005000000 */
[----:B------:R-:W-:Y:S01]  /*1d60*/  FSEL R43, RZ, 1.875, !P3 ;  /* 0x3ff00000ff2b7808 */ /* 0x000fe20005800000 */
[----:B------:R-:W-:Y:S01]  /*1d70*/  DSETP.GEU.AND P0, PT, R38, RZ, PT ;  /* 0x000000ff2600722a */ /* 0x000fe20003f0e000 */
[----:B------:R-:W-:Y:S02]  /*1d80*/  FSEL R50, R64, R56, P1 ;  /* 0x0000003840327208 */ /* 0x000fe40000800000 */
[----:B------:R-:W-:Y:S02]  /*1d90*/  FSEL R51, R65, R57, P1 ;  /* 0x0000003941337208 */ /* 0x000fe40000800000 */
[----:B------:R-:W-:Y:S01]  /*1da0*/  DADD R46, R40, R42 ;  /* 0x00000000282e7229 */ /* 0x000fe2000000002a */
[----:B------:R-:W-:-:S03]  /*1db0*/  FSEL R45, RZ, 1.875, !P0 ;  /* 0x3ff00000ff2d7808 */ /* 0x000fc60004000000 */
[----:B------:R-:W-:-:S04]  /*1dc0*/  DSETP.GEU.AND P0, PT, R50, RZ, PT ;  /* 0x000000ff3200722a */ /* 0x000fc80003f0e000 */
[----:B------:R-:W-:Y:S02]  /*1dd0*/  DADD R52, R44, R46 ;  /* 0x000000002c347229 */ /* 0x000fe4000000002e */
[----:B------:R-:W-:Y:S01]  /*1de0*/  FSEL R47, RZ, 1.875, !P0 ;  /* 0x3ff00000ff2f7808 */ /* 0x000fe20004000000 */
[----:B------:R-:W-:-:S06]  /*1df0*/  IMAD.MOV.U32 R46, RZ, RZ, RZ ;  /* 0x000000ffff2e7224 */ /* 0x000fcc00078e00ff */
[----:B------:R-:W-:-:S08]  /*1e00*/  DADD R52, R46, R52 ;  /* 0x000000002e347229 */ /* 0x000fd00000000034 */
[----:B------:R-:W-:-:S08]  /*1e10*/  DADD R54, R52, 100 ;  /* 0x4059000034367429 */ /* 0x000fd00000000000 */
[----:B------:R-:W-:-:S14]  /*1e20*/  DSETP.NEU.AND P0, PT, R54, 4, PT ;  /* 0x401000003600742a */ /* 0x000fdc0003f0d000 */
[----:B-12---:R-:W-:Y:S05]  /*1e30*/  @P0 BRA `(.L_x_16) ;  /* 0x0000000400340947 */ /* 0x006fea0003800000 */
[----:B------:R-:W0:Y:S01]  /*1e40*/  LDC.64 R54, c[0x0][0x430] ;  /* 0x00010c00ff367b82 */ /* 0x000e220000000a00 */
[----:B------:R-:W-:Y:S01]  /*1e50*/  IMAD.U32 R57, RZ, RZ, UR15 ;  /* 0x0000000fff397e24 */ /* 0x000fe2000f8e00ff */
[----:B------:R-:W-:Y:S03]  /*1e60*/  BSSY.RECONVERGENT B1, `(.L_x_16) ;  /* 0x000004a000017945 */ /* 0x000fe60003800200 */
[----:B0-----:R-:W-:-:S07]  /*1e70*/  IMAD.WIDE R54, R57, 0x8, R54 ;  /* 0x0000000839367825 */ /* 0x001fce00078e0236 */
.L_x_19:
[----:B------:R-:W2:Y:S01]  /*1e80*/  LDG.E.64 R56, desc[UR20][R54.64] ;  /* 0x0000001436387981 */ /* 0x000ea2000c1e1b00 */
[----:B------:R-:W-:Y:S01]  /*1e90*/  DADD R62, R42, 1 ;  /* 0x3ff000002a3e7429 */ /* 0x000fe20000000000 */
[----:B------:R-:W-:Y:S01]  /*1ea0*/  BSSY.RECONVERGENT B2, `(.L_x_17) ;  /* 0x0000024000027945 */ /* 0x000fe20003800200 */
[----:B------:R-:W-:Y:S02]  /*1eb0*/  DADD R58, R40, 1 ;  /* 0x3ff00000283a7429 */ /* 0x000fe40000000000 */
[----:B------:R-:W-:-:S04]  /*1ec0*/  DADD R64, R44, 1 ;  /* 0x3ff000002c407429 */ /* 0x000fc80000000000 */
[----:B------:R-:W-:-:S08]  /*1ed0*/  DMUL R62, R32, R62 ;  /* 0x0000003e203e7228 */ /* 0x000fd00000000000 */
[----:B------:R-:W-:Y:S02]  /*1ee0*/  DFMA R58, R30, R58, R62 ;  /* 0x0000003a1e3a722b */ /* 0x000fe4000000003e */
[----:B------:R-:W-:-:S06]  /*1ef0*/  DADD R62, R46, 1 ;  /* 0x3ff000002e3e7429 */ /* 0x000fcc0000000000 */
[----:B------:R-:W-:-:S08]  /*1f00*/  DFMA R58, R34, R64, R58 ;  /* 0x00000040223a722b */ /* 0x000fd0000000003a */
[----:B------:R-:W-:-:S10]  /*1f10*/  DFMA R62, R36, R62, R58 ;  /* 0x0000003e243e722b */ /* 0x000fd4000000003a */
[----:B------:R-:W-:Y:S02]  /*1f20*/  FSEL R62, R62, R58, P1 ;  /* 0x0000003a3e3e7208 */ /* 0x000fe40000800000 */
[----:B------:R-:W-:-:S06]  /*1f30*/  FSEL R63, R63, R59, P1 ;  /* 0x0000003b3f3f7208 */ /* 0x000fcc0000800000 */
[----:B------:R-:W-:-:S10]  /*1f40*/  DFMA R62, R62, 0.5, R16 ;  /* 0x3fe000003e3e782b */ /* 0x000fd40000000010 */
[----:B------:R-:W-:Y:S01]  /*1f50*/  FSETP.GEU.AND P3, PT, |R63|, 6.5827683646048100446e-37, PT ;  /* 0x036000003f00780b */ /* 0x000fe20003f6e200 */
[----:B--2---:R-:W-:-:S08]  /*1f60*/  DFMA R56, R48, R40, R56 ;  /* 0x000000283038722b */ /* 0x004fd00000000038 */
[----:B------:R-:W-:-:S08]  /*1f70*/  DFMA R56, R24, R42, R56 ;  /* 0x0000002a1838722b */ /* 0x000fd00000000038 */
[----:B------:R-:W-:-:S08]  /*1f80*/  DFMA R56, R26, R44, R56 ;  /* 0x0000002c1a38722b */ /* 0x000fd00000000038 */
[----:B------:R-:W-:Y:S01]  /*1f90*/  DFMA R60, R28, R46, R56 ;  /* 0x0000002e1c3c722b */ /* 0x000fe20000000038 */
[----:B------:R-:W-:-:S05]  /*1fa0*/  IMAD.MOV.U32 R56, RZ, RZ, 0x1 ;  /* 0x00000001ff387424 */ /* 0x000fca00078e00ff */
[----:B------:R-:W0:Y:S02]  /*1fb0*/  MUFU.RCP64H R57, R61 ;  /* 0x0000003d00397308 */ /* 0x000e240000001800 */
[C---:B------:R-:W-:Y:S02]  /*1fc0*/  DSETP.GT.AND P2, PT, R60.reuse, UR4, PT ;  /* 0x000000043c007e2a */ /* 0x040fe4000bf44000 */
[----:B0-----:R-:W-:-:S08]  /*1fd0*/  DFMA R66, -R60, R56, 1 ;  /* 0x3ff000003c42742b */ /* 0x001fd00000000138 */
[----:B------:R-:W-:-:S08]  /*1fe0*/  DFMA R66, R66, R66, R66 ;  /* 0x000000424242722b */ /* 0x000fd00000000042 */
[----:B------:R-:W-:-:S08]  /*1ff0*/  DFMA R66, R56, R66, R56 ;  /* 0x000000423842722b */ /* 0x000fd00000000038 */
[----:B------:R-:W-:-:S08]  /*2000*/  DFMA R56, -R60, R66, 1 ;  /* 0x3ff000003c38742b */ /* 0x000fd00000000142 */
[----:B------:R-:W-:-:S08]  /*2010*/  DFMA R56, R66, R56, R66 ;  /* 0x000000384238722b */ /* 0x000fd00000000042 */
[----:B------:R-:W-:-:S08]  /*2020*/  DMUL R58, R62, R56 ;  /* 0x000000383e3a7228 */ /* 0x000fd00000000000 */
[----:B------:R-:W-:-:S08]  /*2030*/  DFMA R64, -R60, R58, R62 ;  /* 0x0000003a3c40722b */ /* 0x000fd0000000013e */
[----:B------:R-:W-:Y:S01]  /*2040*/  DFMA R58, R56, R64, R58 ;  /* 0x00000040383a722b */ /* 0x000fe2000000003a */
[----:B------:R-:W-:Y:S01]  /*2050*/  IMAD.MOV.U32 R56, RZ, RZ, R50 ;  /* 0x000000ffff387224 */ /* 0x000fe200078e0032 */
[----:B------:R-:W-:-:S08]  /*2060*/  MOV R57, R51 ;  /* 0x0000003300397202 */ /* 0x000fd00000000f00 */
[----:B------:R-:W-:-:S05]  /*2070*/  FFMA R0, RZ, R61, R59 ;  /* 0x0000003dff007223 */ /* 0x000fca000000003b */
[----:B------:R-:W-:-:S13]  /*2080*/  FSETP.GT.AND P0, PT, |R0|, 1.469367938527859385e-39, PT ;  /* 0x001000000000780b */ /* 0x000fda0003f04200 */
[----:B------:R-:W-:Y:S05]  /*2090*/  @P0 BRA P3, `(.L_x_18) ;  /* 0x0000000000100947 */ /* 0x000fea0001800000 */
[----:B------:R-:W-:-:S07]  /*20a0*/  MOV R0, 0x20c0 ;  /* 0x000020c000007802 */ /* 0x000fce0000000f00 */
[----:B------:R-:W-:Y:S05]  /*20b0*/  CALL.REL.NOINC `($__internal_0_$__cuda_sm20_div_rn_f64_full) ;  /* 0x0000001c00447944 */ /* 0x000fea0003c00000 */
[----:B------:R-:W-:Y:S02]  /*20c0*/  IMAD.MOV.U32 R58, RZ, RZ, R66 ;  /* 0x000000ffff3a7224 */ /* 0x000fe400078e0042 */
[----:B------:R-:W-:-:S07]  /*20d0*/  IMAD.MOV.U32 R59, RZ, RZ, R67 ;  /* 0x000000ffff3b7224 */ /* 0x000fce00078e0043 */
.L_x_18:
[----:B------:R-:W-:Y:S05]  /*20e0*/  BSYNC.RECONVERGENT B2 ;  /* 0x0000000000027941 */ /* 0x000fea0003800200 */
.L_x_17:
[----:B------:R-:W-:Y:S01]  /*20f0*/  FSEL R58, R58, RZ, P2 ;  /* 0x000000ff3a3a7208 */ /* 0x000fe20001000000 */
[----:B------:R-:W-:Y:S01]  /*2100*/  IMAD.U32 R0, RZ, RZ, UR12 ;  /* 0x0000000cff007e24 */ /* 0x000fe2000f8e00ff */
[----:B------:R-:W-:-:S04]  /*2110*/  FSEL R59, R59, RZ, P2 ;  /* 0x000000ff3b3b7208 */ /* 0x000fc80001000000 */
[----:B------:R-:W-:Y:S02]  /*2120*/  ISETP.NE.AND P0, PT, R0, 0x3, PT ;  /* 0x000000030000780c */ /* 0x000fe40003f05270 */
[----:B------:R-:W-:-:S08]  /*2130*/  DADD R66, R58, R58 ;  /* 0x000000003a427229 */ /* 0x000fd0000000003a */
[--C-:B------:R-:W-:Y:S02]  /*2140*/  DADD R60, -R10, R66.reuse ;  /* 0x000000000a3c7229 */ /* 0x100fe40000000142 */
[--C-:B------:R-:W-:Y:S02]  /*2150*/  DADD R62, -R14, R66.reuse ;  /* 0x000000000e3e7229 */ /* 0x100fe40000000142 */
[--C-:B------:R-:W-:Y:S02]  /*2160*/  DADD R64, -R8, R66.reuse ;  /* 0x0000000008407229 */ /* 0x100fe40000000142 */
[----:B------:R-:W-:-:S04]  /*2170*/  DADD R66, -R12, R66 ;  /* 0x000000000c427229 */ /* 0x000fc80000000142 */
[----:B------:R-:W-:Y:S02]  /*2180*/  FSEL R38, R60, R38, !P0 ;  /* 0x000000263c267208 */ /* 0x000fe40004000000 */
[----:B------:R-:W-:Y:S01]  /*2190*/  FSEL R39, R61, R39, !P0 ;  /* 0x000000273d277208 */ /* 0x000fe20004000000 */
[----:B------:R-:W-:Y:S01]  /*21a0*/  DSETP.GEU.AND P0, PT, R62, RZ, PT ;  /* 0x000000ff3e00722a */ /* 0x000fe20003f0e000 */
[----:B------:R-:W-:Y:S01]  /*21b0*/  FSEL R51, R65, R51, P1 ;  /* 0x0000003341337208 */ /* 0x000fe20000800000 */
[----:B------:R-:W-:Y:S01]  /*21c0*/  DSETP.GEU.AND P2, PT, R66, RZ, PT ;  /* 0x000000ff4200722a */ /* 0x000fe20003f4e000 */
[----:B------:R-:W-:Y:S02]  /*21d0*/  FSEL R50, R64, R50, P1 ;  /* 0x0000003240327208 */ /* 0x000fe40000800000 */
[----:B------:R-:W-:Y:S01]  /*21e0*/  DSETP.GEU.AND P3, PT, R38, RZ, PT ;  /* 0x000000ff2600722a */ /* 0x000fe20003f6e000 */
[----:B------:R-:W-:Y:S02]  /*21f0*/  FSEL R40, R40, RZ, P0 ;  /* 0x000000ff28287208 */ /* 0x000fe40000000000 */
[----:B------:R-:W-:Y:S01]  /*2200*/  FSEL R41, R41, RZ, P0 ;  /* 0x000000ff29297208 */ /* 0x000fe20000000000 */
[----:B------:R-:W-:Y:S01]  /*2210*/  DSETP.GEU.AND P0, PT, R50, RZ, PT ;  /* 0x000000ff3200722a */ /* 0x000fe20003f0e000 */
[----:B------:R-:W-:-:S02]  /*2220*/  FSEL R42, R42, RZ, P2 ;  /* 0x000000ff2a2a7208 */ /* 0x000fc40001000000 */
[----:B------:R-:W-:Y:S02]  /*2230*/  FSEL R43, R43, RZ, P2 ;  /* 0x000000ff2b2b7208 */ /* 0x000fe40001000000 */
[----:B------:R-:W-:Y:S02]  /*2240*/  FSEL R44, R44, RZ, P3 ;  /* 0x000000ff2c2c7208 */ /* 0x000fe40001800000 */
[----:B------:R-:W-:Y:S02]  /*2250*/  FSEL R45, R45, RZ, P3 ;  /* 0x000000ff2d2d7208 */ /* 0x000fe40001800000 */
[----:B------:R-:W-:Y:S01]  /*2260*/  DADD R68, R40, R42 ;  /* 0x0000000028447229 */ /* 0x000fe2000000002a */
[----:B------:R-:W-:Y:S02]  /*2270*/  FSEL R46, R46, RZ, P0 ;  /* 0x000000ff2e2e7208 */ /* 0x000fe40000000000 */
[----:B------:R-:W-:-:S05]  /*2280*/  FSEL R47, R47, RZ, P0 ;  /* 0x000000ff2f2f7208 */ /* 0x000fca0000000000 */
[----:B------:R-:W-:-:S08]  /*2290*/  DADD R68, R44, R68 ;  /* 0x000000002c447229 */ /* 0x000fd00000000044 */
[----:B------:R-:W-:-:S08]  /*22a0*/  DADD R68, R46, R68 ;  /* 0x000000002e447229 */ /* 0x000fd00000000044 */
[----:B------:R-:W-:-:S08]  /*22b0*/  DADD R70, R68, 100 ;  /* 0x4059000044467429 */ /* 0x000fd00000000000 */
[----:B------:R-:W-:Y:S01]  /*22c0*/  DSETP.NEU.AND P0, PT, R52, R70, PT ;  /* 0x000000463400722a */ /* 0x000fe20003f0d000 */
[----:B------:R-:W-:Y:S01]  /*22d0*/  IMAD.MOV.U32 R52, RZ, RZ, R68 ;  /* 0x000000ffff347224 */ /* 0x000fe200078e0044 */
[----:B------:R-:W-:-:S12]  /*22e0*/  MOV R53, R69 ;  /* 0x0000004500357202 */ /* 0x000fd80000000f00 */
[----:B------:R-:W-:Y:S05]  /*22f0*/  @!P0 BRA `(.L_x_19) ;  /* 0xfffffff800e08947 */ /* 0x000fea000383ffff */
[----:B------:R-:W-:Y:S05]  /*2300*/  BSYNC.RECONVERGENT B1 ;  /* 0x0000000000017941 */ /* 0x000fea0003800200 */
.L_x_16:
[----:B------:R-:W-:Y:S05]  /*2310*/  BSYNC.RECONVERGENT B0 ;  /* 0x0000000000007941 */ /* 0x000fea0003800200 */
.L_x_15:
[----:B------:R-:W-:Y:S01]  /*2320*/  DSETP.NEU.AND P1, PT, R28, RZ, PT ;  /* 0x000000ff1c00722a */ /* 0x000fe20003f2d000 */
[----:B------:R-:W-:Y:S01]  /*2330*/  ISETP.NE.AND P0, PT, R0, 0x3, PT ;  /* 0x000000030000780c */ /* 0x000fe20003f05270 */
[----:B------:R-:W-:Y:S02]  /*2340*/  DMUL R40, R62, R40 ;  /* 0x000000283e287228 */ /* 0x000fe40000000000 */
[----:B------:R-:W-:-:S05]  /*2350*/  DMUL R42, R66, R42 ;  /* 0x0000002a422a7228 */ /* 0x000fca0000000000 */
[----:B------:R2:W-:Y:S04]  /*2360*/  STG.E.64 desc[UR20][R22.64], R40 ;  /* 0x0000002816007986 */ /* 0x0005e8000c101b14 */
[----:B------:R2:W-:Y:S01]  /*2370*/  STG.E.64 desc[UR20][R20.64], R42 ;  /* 0x0000002a14007986 */ /* 0x0005e2000c101b14 */
[----:B------:R-:W0:Y:S01]  /*2380*/  @P1 LDC.64 R8, c[0x0][0x4a0] ;  /* 0x00012800ff081b82 */ /* 0x000e220000000a00 */
[----:B------:R-:W-:Y:S01]  /*2390*/  @!P0 DMUL R44, R60, R44 ;  /* 0x0000002c3c2c8228 */ /* 0x000fe20000000000 */
[----:B------:R-:W-:Y:S01]  /*23a0*/  @P1 IMAD.MOV.U32 R56, RZ, RZ, R64 ;  /* 0x000000ffff381224 */ /* 0x000fe200078e0040 */
[----:B------:R-:W-:Y:S01]  /*23b0*/  @P1 DMUL R46, R64, R46 ;  /* 0x0000002e402e1228 */ /* 0x000fe20000000000 */
[----:B------:R-:W-:-:S04]  /*23c0*/  @P1 IMAD.MOV.U32 R57, RZ, RZ, R65 ;  /* 0x000000ffff391224 */ /* 0x000fc800078e0041 */
[----:B------:R2:W-:Y:S01]  /*23d0*/  @!P0 STG.E.64 desc[UR20][R18.64], R44 ;  /* 0x0000002c12008986 */ /* 0x0005e2000c101b14 */
[----:B0-----:R-:W-:-:S05]  /*23e0*/  @P1 IMAD.WIDE R8, R5, 0x8, R8 ;  /* 0x0000000805081825 */ /* 0x001fca00078e0208 */
[----:B------:R2:W-:Y:S02]  /*23f0*/  @P1 STG.E.64 desc[UR20][R8.64], R46 ;  /* 0x0000002e08001986 */ /* 0x0005e4000c101b14 */
.L_x_14:
[----:B------:R-:W3:Y:S01]  /*2400*/  S2R R0, SR_TID.X ;  /* 0x0000000000007919 */ /* 0x000ee20000002100 */
[----:B------:R-:W4:Y:S01]  /*2410*/  LDCU UR4, c[0x0][0x3d0] ;  /* 0x00007a00ff0477ac */ /* 0x000f220008000800 */
[----:B-12---:R-:W1:Y:S01]  /*2420*/  LDC.64 R8, c[0x0][0x428] ;  /* 0x00010a00ff087b82 */ /* 0x006e620000000a00 */
[----:B------:R-:W-:Y:S01]  /*2430*/  BSSY.RECONVERGENT B0, `(.L_x_20) ;  /* 0x0000008000007945 */ /* 0x000fe20003800200 */
[----:B0-----:R-:W-:Y:S01]  /*2440*/  CS2R R12, SRZ ;  /* 0x00000000000c7805 */ /* 0x001fe2000001ff00 */
[----:B----4-:R-:W-:-:S05]  /*2450*/  IMAD.U32 R11, RZ, RZ, UR4 ;  /* 0x00000004ff0b7e24 */ /* 0x010fca000f8e00ff */
[C---:B---3--:R-:W-:Y:S01]  /*2460*/  ISETP.GE.AND P0, PT, R0.reuse, R11, PT ;  /* 0x0000000b0000720c */ /* 0x048fe20003f06270 */
[----:B-1----:R-:W-:-:S12]  /*2470*/  IMAD.WIDE.U32 R8, R0, 0x8, R8 ;  /* 0x0000000800087825 */ /* 0x002fd800078e0008 */
[----:B------:R-:W-:Y:S05]  /*2480*/  @P0 BRA `(.L_x_21) ;  /* 0x0000000000080947 */ /* 0x000fea0003800000 */
[----:B------:R-:W2:Y:S02]  /*2490*/  LDG.E.64.CONSTANT R12, desc[UR20][R8.64] ;  /* 0x00000014080c7981 */ /* 0x000ea4000c1e9b00 */
[----:B--2---:R-:W-:-:S11]  /*24a0*/  DMUL R12, R12, R58 ;  /* 0x0000003a0c0c7228 */ /* 0x004fd60000000000 */
.L_x_21:
[----:B------:R-:W-:Y:S05]  /*24b0*/  BSYNC.RECONVERGENT B0 ;  /* 0x0000000000007941 */ /* 0x000fea0003800200 */
.L_x_20:
[----:B------:R-:W0:Y:S01]  /*24c0*/  S2UR UR5, SR_CgaCtaId ;  /* 0x00000000000579c3 */ /* 0x000e220000008800 */
[----:B------:R-:W-:Y:S01]  /*24d0*/  UMOV UR4, 0x400 ;  /* 0x0000040000047882 */ /* 0x000fe20000000000 */
[C---:B------:R-:W-:Y:S01]  /*24e0*/  ISETP.GT.U32.AND P5, PT, R0.reuse, 0x1f, PT ;  /* 0x0000001f0000780c */ /* 0x040fe20003fa4070 */
[----:B------:R-:W-:Y:S01]  /*24f0*/  BSSY.RECONVERGENT B0, `(.L_x_22) ;  /* 0x0000037000007945 */ /* 0x000fe20003800200 */
[C---:B------:R-:W-:Y:S02]  /*2500*/  ISETP.GT.U32.AND P1, PT, R0.reuse, 0xf, PT ;  /* 0x0000000f0000780c */ /* 0x040fe40003f24070 */
[C---:B------:R-:W-:Y:S02]  /*2510*/  ISETP.GT.U32.AND P2, PT, R0.reuse, 0x7, PT ;  /* 0x000000070000780c */ /* 0x040fe40003f44070 */
[C---:B------:R-:W-:Y:S02]  /*2520*/  ISETP.GT.U32.AND P3, PT, R0.reuse, 0x3, PT ;  /* 0x000000030000780c */ /* 0x040fe40003f64070 */
[----:B------:R-:W-:-:S02]  /*2530*/  ISETP.GT.U32.AND P4, PT, R0, 0x1, PT ;  /* 0x000000010000780c */ /* 0x000fc40003f84070 */
[----:B------:R-:W-:Y:S01]  /*2540*/  ISETP.NE.AND P6, PT, R0, RZ, PT ;  /* 0x000000ff0000720c */ /* 0x000fe20003fc5270 */
[----:B0-----:R-:W-:-:S12]  /*2550*/  ULEA UR4, UR5, UR4, 0x18 ;  /* 0x0000000405047291 */ /* 0x001fd8000f8ec0ff */
[----:B------:R-:W-:Y:S02]  /*2560*/  @!P6 MOV R10, 0x400 ;  /* 0x00000400000ae802 */ /* 0x000fe40000000f00 */
[----:B------:R-:W-:-:S05]  /*2570*/  LEA R5, R0, UR4, 0x3 ;  /* 0x0000000400057c11 */ /* 0x000fca000f8e18ff */
[----:B------:R-:W-:Y:S01]  /*2580*/  STS.64 [R5], R12 ;  /* 0x0000000c05007388 */ /* 0x000fe20000000a00 */
[----:B------:R-:W-:Y:S06]  /*2590*/  BAR.SYNC.DEFER_BLOCKING 0x0 ;  /* 0x0000000000007b1d */ /* 0x000fec0000010000 */
[----:B------:R-:W-:Y:S04]  /*25a0*/  @!P5 LDS.64 R14, [R5+0x100] ;  /* 0x00010000050ed984 */ /* 0x000fe80000000a00 */
[----:B------:R-:W0:Y:S02]  /*25b0*/  @!P5 LDS.64 R16, [R5] ;  /* 0x000000000510d984 */ /* 0x000e240000000a00 */
[----:B0-----:R-:W-:-:S07]  /*25c0*/  @!P5 DADD R14, R14, R16 ;  /* 0x000000000e0ed229 */ /* 0x001fce0000000010 */
[----:B------:R-:W-:Y:S01]  /*25d0*/  @!P5 STS.64 [R5], R14 ;  /* 0x0000000e0500d388 */ /* 0x000fe20000000a00 */
        /* <DEDUP_REMOVED lines=9> */
[----:B------:R0:W-:Y:S01]  /*2670*/  @!P2 STS.64 [R5], R12 ;  /* 0x0000000c0500a388 */ /* 0x0001e20000000a00 */
[----:B------:R-:W-:Y:S06]  /*2680*/  BAR.SYNC.DEFER_BLOCKING 0x0 ;  /* 0x0000000000007b1d */ /* 0x000fec0000010000 */
[----:B0-----:R-:W0:Y:S01]  /*2690*/  @!P6 S2R R13, SR_CgaCtaId ;  /* 0x00000000000de919 */ /* 0x001e220000008800 */
[----:B------:R-:W-:Y:S04]  /*26a0*/  @!P3 LDS.64 R14, [R5+0x20] ;  /* 0x00002000050eb984 */ /* 0x000fe80000000a00 */
[----:B------:R-:W1:Y:S01]  /*26b0*/  @!P3 LDS.64 R22, [R5] ;  /* 0x000000000516b984 */ /* 0x000e620000000a00 */
[----:B0-----:R-:W-:Y:S01]  /*26c0*/  @!P6 LEA R10, R13, R10, 0x18 ;  /* 0x0000000a0d0ae211 */ /* 0x001fe200078ec0ff */
[----:B-1----:R-:W-:-:S07]  /*26d0*/  @!P3 DADD R14, R14, R22 ;  /* 0x000000000e0eb229 */ /* 0x002fce0000000016 */
        /* <DEDUP_REMOVED lines=12> */
[----:B------:R-:W-:Y:S05]  /*27a0*/  @P6 BRA `(.L_x_23) ;  /* 0x00000000002c6947 */ /* 0x000fea0003800000 */
[----:B------:R-:W1:Y:S02]  /*27b0*/  LDCU.64 UR4, c[0x0][0x4c8] ;  /* 0x00009900ff0477ac */ /* 0x000e640008000a00 */
[----:B-1----:R-:W-:-:S06]  /*27c0*/  UIMAD.WIDE UR4, UR15, 0x8, UR4 ;  /* 0x000000080f0478a5 */ /* 0x002fcc000f8e0204 */
[----:B------:R-:W-:Y:S01]  /*27d0*/  IMAD.U32 R16, RZ, RZ, UR4 ;  /* 0x00000004ff107e24 */ /* 0x000fe2000f8e00ff */
[----:B------:R-:W-:-:S05]  /*27e0*/  MOV R17, UR5 ;  /* 0x0000000500117c02 */ /* 0x000fca0008000f00 */
[----:B------:R-:W2:Y:S01]  /*27f0*/  LDG.E.64 R14, desc[UR20][R16.64] ;  /* 0x00000014100e7981 */ /* 0x000ea2000c1e1b00 */
[----:B------:R-:W1:Y:S01]  /*2800*/  S2UR UR5, SR_CgaCtaId ;  /* 0x00000000000579c3 */ /* 0x000e620000008800 */
[----:B------:R-:W-:Y:S02]  /*2810*/  UMOV UR4, 0x400 ;  /* 0x0000040000047882 */ /* 0x000fe40000000000 */
[----:B-1----:R-:W-:-:S09]  /*2820*/  ULEA UR4, UR5, UR4, 0x18 ;  /* 0x0000000405047291 */ /* 0x002fd2000f8ec0ff */
[----:B0-----:R-:W2:Y:S02]  /*2830*/  LDS.64 R12, [UR4] ;  /* 0x00000004ff0c7984 */ /* 0x001ea40008000a00 */
[----:B--2---:R-:W-:-:S07]  /*2840*/  DADD R12, R12, R14 ;  /* 0x000000000c0c7229 */ /* 0x004fce000000000e */
[----:B------:R1:W-:Y:S04]  /*2850*/  STG.E.64 desc[UR20][R16.64], R12 ;  /* 0x0000000c10007986 */ /* 0x0003e8000c101b14 */
.L_x_23:
[----:B------:R-:W-:Y:S05]  /*2860*/  BSYNC.RECONVERGENT B0 ;  /* 0x0000000000007941 */ /* 0x000fea0003800200 */
.L_x_22:
[----:B------:R-:W-:Y:S05]  /*2870*/  BRA.U !UP1, `(.L_x_24) ;  /* 0x0000000d09147547 */ /* 0x000fea000b800000 */
[----:B------:R-:W2:Y:S01]  /*2880*/  LDCU UR4, c[0x0][0x3e8] ;  /* 0x00007d00ff0477ac */ /* 0x000ea20008000800 */
[----:B------:R-:W-:Y:S01]  /*2890*/  UIMAD UR15, UR25, UR15, -0x1 ;  /* 0xffffffff190f74a4 */ /* 0x000fe2000f8e020f */
[----:B------:R-:W-:Y:S01]  /*28a0*/  UMOV UR6, 0x1 ;  /* 0x0000000100067882 */ /* 0x000fe20000000000 */
[----:B--2---:R-:W-:-:S04]  /*28b0*/  UIADD3 UR4, UPT, UPT, UR4, -0x2, URZ ;  /* 0xfffffffe04047890 */ /* 0x004fc8000fffe0ff */
[----:B------:R-:W-:-:S09]  /*28c0*/  UISETP.NE.AND UP1, UPT, UR4, URZ, UPT ;  /* 0x000000ff0400728c */ /* 0x000fd2000bf25270 */
[----:B------:R-:W-:Y:S05]  /*28d0*/  BRA.U !UP1, `(.L_x_25) ;  /* 0x0000000509fc7547 */ /* 0x000fea000b800000 */
[----:B------:R-:W2:Y:S01]  /*28e0*/  LDCU.64 UR16, c[0x0][0x4d0] ;  /* 0x00009a00ff1077ac */ /* 0x000ea20008000a00 */
[----:B------:R-:W-:Y:S01]  /*28f0*/  ULOP3.LUT UR13, UR25, 0xfffffffe, URZ, 0xc0, !UPT ;  /* 0xfffffffe190d7892 */ /* 0x000fe2000f8ec0ff */
[----:B------:R-:W-:-:S11]  /*2900*/  UMOV UR6, 0x1 ;  /* 0x0000000100067882 */ /* 0x000fd60000000000 */
.L_x_30:
[----:B------:R-:W3:Y:S01]  /*2910*/  LDC R25, c[0x0][0x3d0] ;  /* 0x0000f400ff197b82 */ /* 0x000ee20000000800 */
[----:B------:R-:W-:Y:S01]  /*2920*/  BSSY.RECONVERGENT B0, `(.L_x_26) ;  /* 0x000000a000007945 */ /* 0x000fe20003800200 */
[----:B------:R-:W-:-:S03]  /*2930*/  CS2R R10, SRZ ;  /* 0x00000000000a7805 */ /* 0x000fc6000001ff00 */
[----:B01----:R-:W-:Y:S05]  /*2940*/  @P0 BRA `(.L_x_27) ;  /* 0x00000000001c0947 */ /* 0x003fea0003800000 */
[----:B01----:R-:W0:Y:S01]  /*2950*/  LDC.64 R12, c[0x0][0x4b0] ;  /* 0x00012c00ff0c7b82 */ /* 0x003e220000000a00 */
[----:B---3--:R-:W-:-:S04]  /*2960*/  IMAD R11, R25, UR6, R2 ;  /* 0x00000006190b7c24 */ /* 0x008fc8000f8e0202 */
[----:B0-----:R-:W-:Y:S02]  /*2970*/  IMAD.WIDE R12, R11, 0x8, R12 ;  /* 0x000000080b0c7825 */ /* 0x001fe400078e020c */
[----:B------:R-:W3:Y:S04]  /*2980*/  LDG.E.64.CONSTANT R10, desc[UR20][R8.64] ;  /* 0x00000014080a7981 */ /* 0x000ee8000c1e9b00 */
[----:B------:R-:W3:Y:S02]  /*2990*/  LDG.E.64.CONSTANT R12, desc[UR20][R12.64] ;  /* 0x000000140c0c7981 */ /* 0x000ee4000c1e9b00 */
[----:B---3--:R-:W-:-:S08]  /*29a0*/  DMUL R10, R10, R12 ;  /* 0x0000000c0a0a7228 */ /* 0x008fd00000000000 */
[----:B------:R-:W-:-:S11]  /*29b0*/  DMUL R10, R10, R58 ;  /* 0x0000003a0a0a7228 */ /* 0x000fd60000000000 */
.L_x_27:
[----:B--2---:R-:W-:Y:S05]  /*29c0*/  BSYNC.RECONVERGENT B0 ;  /* 0x0000000000007941 */ /* 0x004fea0003800200 */
.L_x_26:
[----:B------:R-:W-:Y:S01]  /*29d0*/  STS.64 [R5], R10 ;  /* 0x0000000a05007388 */ /* 0x000fe20000000a00 */
[----:B------:R-:W-:Y:S01]  /*29e0*/  BAR.SYNC.DEFER_BLOCKING 0x0 ;  /* 0x0000000000007b1d */ /* 0x000fe20000010000 */
[C---:B------:R-:W-:Y:S01]  /*29f0*/  ISETP.GT.U32.AND P1, PT, R0.reuse, 0xf, PT ;  /* 0x0000000f0000780c */ /* 0x040fe20003f24070 */
[----:B------:R-:W-:Y:S01]  /*2a00*/  UIADD3 UR4, UPT, UPT, UR15, UR6, URZ ;  /* 0x000000060f047290 */ /* 0x000fe2000fffe0ff */
[C---:B------:R-:W-:Y:S02]  /*2a10*/  ISETP.GT.U32.AND P2, PT, R0.reuse, 0x7, PT ;  /* 0x000000070000780c */ /* 0x040fe40003f44070 */
[C---:B------:R-:W-:Y:S01]  /*2a20*/  ISETP.GT.U32.AND P3, PT, R0.reuse, 0x3, PT ;  /* 0x000000030000780c */ /* 0x040fe20003f64070 */
[----:B------:R-:W-:Y:S01]  /*2a30*/  UIMAD.WIDE UR4, UR4, 0x8, UR16 ;  /* 0x00000008040478a5 */ /* 0x000fe2000f8e0210 */
[C---:B------:R-:W-:Y:S02]  /*2a40*/  ISETP.GT.U32.AND P4, PT, R0.reuse, 0x1, PT ;  /* 0x000000010000780c */ /* 0x040fe40003f84070 */
[----:B------:R-:W-:-:S13]  /*2a50*/  ISETP.NE.AND P6, PT, R0, RZ, PT ;  /* 0x000000ff0000720c */ /* 0x000fda0003fc5270 */
[----:B------:R-:W2:Y:S01]  /*2a60*/  @!P6 S2R R23, SR_CgaCtaId ;  /* 0x000000000017e919 */ /* 0x000ea20000008800 */
[----:B01----:R-:W-:Y:S04]  /*2a70*/  @!P5 LDS.64 R12, [R5+0x100] ;  /* 0x00010000050cd984 */ /* 0x003fe80000000a00 */
        /* <DEDUP_REMOVED lines=13> */
[----:B------:R-:W-:Y:S01]  /*2b50*/  BAR.SYNC.DEFER_BLOCKING 0x0 ;  /* 0x0000000000007b1d */ /* 0x000fe20000010000 */
[----:B0-----:R-:W-:Y:S01]  /*2b60*/  @!P6 MOV R10, 0x400 ;  /* 0x00000400000ae802 */ /* 0x001fe20000000f00 */
[----:B---3--:R-:W-:-:S03]  /*2b70*/  IMAD.MOV.U32 R11, RZ, RZ, R25 ;  /* 0x000000ffff0b7224 */ /* 0x008fc600078e0019 */
[----:B--2---:R-:W-:Y:S02]  /*2b80*/  @!P6 LEA R10, R23, R10, 0x18 ;  /* 0x0000000a170ae211 */ /* 0x004fe400078ec0ff */
[----:B------:R-:W-:Y:S01]  /*2b90*/  ISETP.GE.AND P0, PT, R0, R11, PT ;  /* 0x0000000b0000720c */ /* 0x000fe20003f06270 */
[----:B------:R-:W-:-:S12]  /*2ba0*/  @!P3 LDS.64 R12, [R5+0x20] ;  /* 0x00002000050cb984 */ /* 0x000fd80000000a00 */
[----:B------:R-:W0:Y:S01]  /*2bb0*/  @!P0 LDC.64 R26, c[0x0][0x4b0] ;  /* 0x00012c00ff1a8b82 */ /* 0x000e220000000a00 */
[----:B------:R-:W1:Y:S01]  /*2bc0*/  @!P3 LDS.64 R16, [R5] ;  /* 0x000000000510b984 */ /* 0x000e620000000a00 */
[----:B------:R-:W-:-:S03]  /*2bd0*/  @!P0 IMAD R23, R11, UR6, R11 ;  /* 0x000000060b178c24 */ /* 0x000fc6000f8e020b */
[----:B------:R-:W2:Y:S01]  /*2be0*/  @!P0 LDG.E.64.CONSTANT R28, desc[UR20][R8.64] ;  /* 0x00000014081c8981 */ /* 0x000ea2000c1e9b00 */
[----:B------:R-:W-:-:S04]  /*2bf0*/  @!P0 IMAD.IADD R23, R2, 0x1, R23 ;  /* 0x0000000102178824 */ /* 0x000fc800078e0217 */
[----:B0-----:R-:W-:-:S06]  /*2c00*/  @!P0 IMAD.WIDE R26, R23, 0x8, R26 ;  /* 0x00000008171a8825 */ /* 0x001fcc00078e021a */
[----:B------:R-:W2:Y:S01]  /*2c10*/  @!P0 LDG.E.64.CONSTANT R26, desc[UR20][R26.64] ;  /* 0x000000141a1a8981 */ /* 0x000ea2000c1e9b00 */
        /* <DEDUP_REMOVED lines=12> */
[----:B------:R-:W-:Y:S02]  /*2ce0*/  IMAD.U32 R12, RZ, RZ, UR4 ;  /* 0x00000004ff0c7e24 */ /* 0x000fe4000f8e00ff */
[----:B------:R-:W-:Y:S01]  /*2cf0*/  IMAD.U32 R13, RZ, RZ, UR5 ;  /* 0x00000005ff0d7e24 */ /* 0x000fe2000f8e00ff */
[----:B------:R-:W-:Y:S06]  /*2d00*/  BAR.SYNC.DEFER_BLOCKING 0x0 ;  /* 0x0000000000007b1d */ /* 0x000fec0000010000 */
[----:B------:R-:W3:Y:S01]  /*2d10*/  @!P6 LDG.E.64 R22, desc[UR20][R12.64] ;  /* 0x000000140c16e981 */ /* 0x000ee2000c1e1b00 */
[----:B------:R-:W0:Y:S01]  /*2d20*/  @!P6 S2R R15, SR_CgaCtaId ;  /* 0x00000000000fe919 */ /* 0x000e220000008800 */
[----:B------:R-:W-:-:S04]  /*2d30*/  @!P6 MOV R10, 0x400 ;  /* 0x00000400000ae802 */ /* 0x000fc80000000f00 */
[----:B0-----:R-:W-:-:S05]  /*2d40*/  @!P6 LEA R10, R15, R10, 0x18 ;  /* 0x0000000a0f0ae211 */ /* 0x001fca00078ec0ff */
[----:B------:R-:W3:Y:S01]  /*2d50*/  @!P6 LDS.64 R14, [R10] ;  /* 0x000000000a0ee984 */ /* 0x000ee20000000a00 */
[----:B------:R-:W-:Y:S02]  /*2d60*/  CS2R R24, SRZ ;  /* 0x0000000000187805 */ /* 0x000fe4000001ff00 */
[----:B------:R-:W-:Y:S01]  /*2d70*/  ISETP.GT.U32.AND P5, PT, R0, 0x1f, PT ;  /* 0x0000001f0000780c */ /* 0x000fe20003fa4070 */
[----:B--2---:R-:W-:-:S08]  /*2d80*/  @!P0 DMUL R28, R28, R26 ;  /* 0x0000001a1c1c8228 */ /* 0x004fd00000000000 */
[----:B------:R-:W-:-:S07]  /*2d90*/  @!P0 DMUL R24, R28, R58 ;  /* 0x0000003a1c188228 */ /* 0x000fce0000000000 */
[----:B------:R-:W-:Y:S01]  /*2da0*/  STS.64 [R5], R24 ;  /* 0x0000001805007388 */ /* 0x000fe20000000a00 */
[----:B---3--:R-:W-:-:S07]  /*2db0*/  @!P6 DADD R14, R14, R22 ;  /* 0x000000000e0ee229 */ /* 0x008fce0000000016 */
[----:B------:R-:W-:Y:S01]  /*2dc0*/  @!P6 STG.E.64 desc[UR20][R12.64], R14 ;  /* 0x0000000e0c00e986 */ /* 0x000fe2000c101b14 */
        /* <DEDUP_REMOVED lines=22> */
[----:B------:R-:W0:Y:S01]  /*2f30*/  @!P4 LDS.64 R24, [R5] ;  /* 0x000000000518c984 */ /* 0x000e220000000a00 */
[----:B------:R-:W1:Y:S01]  /*2f40*/  @!P6 S2R R27, SR_CgaCtaId ;  /* 0x00000000001be919 */ /* 0x000e620000008800 */
[----:B------:R-:W-:Y:S01]  /*2f50*/  @!P6 MOV R10, 0x400 ;  /* 0x00000400000ae802 */ /* 0x000fe20000000f00 */
[----:B0-----:R-:W-:-:S07]  /*2f60*/  @!P4 DADD R22, R22, R24 ;  /* 0x000000001616c229 */ /* 0x001fce0000000018 */
[----:B------:R-:W-:Y:S01]  /*2f70*/  @!P4 STS.64 [R5], R22 ;  /* 0x000000160500c388 */ /* 0x000fe20000000a00 */
[----:B------:R-:W-:Y:S01]  /*2f80*/  BAR.SYNC.DEFER_BLOCKING 0x0 ;  /* 0x0000000000007b1d */ /* 0x000fe20000010000 */
[----:B-1----:R-:W-:-:S05]  /*2f90*/  @!P6 LEA R10, R27, R10, 0x18 ;  /* 0x0000000a1b0ae211 */ /* 0x002fca00078ec0ff */
[----:B------:R-:W-:Y:S04]  /*2fa0*/  @!P6 LDS.64 R14, [R10+0x8] ;  /* 0x000008000a0ee984 */ /* 0x000fe80000000a00 */
[----:B------:R-:W0:Y:S01]  /*2fb0*/  @!P6 LDS.64 R16, [R5] ;  /* 0x000000000510e984 */ /* 0x000e220000000a00 */
[----:B------:R-:W-:Y:S01]  /*2fc0*/  BSSY.RECONVERGENT B0, `(.L_x_28) ;  /* 0x000000c000007945 */ /* 0x000fe20003800200 */
[----:B0-----:R-:W-:-:S07]  /*2fd0*/  @!P6 DADD R14, R14, R16 ;  /* 0x000000000e0ee229 */ /* 0x001fce0000000010 */
[----:B------:R0:W-:Y:S01]  /*2fe0*/  @!P6 STS.64 [R5], R14 ;  /* 0x0000000e0500e388 */ /* 0x0001e20000000a00 */
[----:B------:R-:W-:Y:S06]  /*2ff0*/  BAR.SYNC.DEFER_BLOCKING 0x0 ;  /* 0x0000000000007b1d */ /* 0x000fec0000010000 */
[----:B------:R-:W-:Y:S05]  /*3000*/  @P6 BRA `(.L_x_29) ;  /* 0x00000000001c6947 */ /* 0x000fea0003800000 */
[----:B------:R-:W2:Y:S01]  /*3010*/  LDG.E.64 R16, desc[UR20][R12.64+0x8] ;  /* 0x000008140c107981 */ /* 0x000ea2000c1e1b00 */
[----:B------:R-:W1:Y:S01]  /*3020*/  S2UR UR12, SR_CgaCtaId ;  /* 0x00000000000c79c3 */ /* 0x000e620000008800 */
[----:B------:R-:W-:Y:S02]  /*3030*/  UMOV UR7, 0x400 ;  /* 0x0000040000077882 */ /* 0x000fe40000000000 */
[----:B-1----:R-:W-:-:S09]  /*3040*/  ULEA UR7, UR12, UR7, 0x18 ;  /* 0x000000070c077291 */ /* 0x002fd2000f8ec0ff */
[----:B0-----:R-:W2:Y:S02]  /*3050*/  LDS.64 R14, [UR7] ;  /* 0x00000007ff0e7984 */ /* 0x001ea40008000a00 */
[----:B--2---:R-:W-:-:S07]  /*3060*/  DADD R14, R14, R16 ;  /* 0x000000000e0e7229 */ /* 0x004fce0000000010 */
[----:B------:R1:W-:Y:S04]  /*3070*/  STG.E.64 desc[UR20][R12.64+0x8], R14 ;  /* 0x0000080e0c007986 */ /* 0x0003e8000c101b14 */
.L_x_29:
[----:B------:R-:W-:Y:S05]  /*3080*/  BSYNC.RECONVERGENT B0 ;  /* 0x0000000000007941 */ /* 0x000fea0003800200 */
.L_x_28:
[----:B------:R-:W-:Y:S02]  /*3090*/  UIADD3 UR4, UPT, UPT, UR6, 0x1, URZ ;  /* 0x0000000106047890 */ /* 0x000fe4000fffe0ff */
[----:B------:R-:W-:Y:S02]  /*30a0*/  UIADD3 UR6, UPT, UPT, UR6, 0x2, URZ ;  /* 0x0000000206067890 */ /* 0x000fe4000fffe0ff */
[----:B------:R-:W-:-:S09]  /*30b0*/  UISETP.NE.AND UP1, UPT, UR4, UR13, UPT ;  /* 0x0000000d0400728c */ /* 0x000fd2000bf25270 */
[----:B------:R-:W-:Y:S05]  /*30c0*/  BRA.U UP1, `(.L_x_30) ;  /* 0xfffffff901107547 */ /* 0x000fea000b83ffff */
.L_x_25:
[----:B------:R-:W-:-:S04]  /*30d0*/  ULOP3.LUT UR4, UR25, 0x1, URZ, 0xc0, !UPT ;  /* 0x0000000119047892 */ /* 0x000fc8000f8ec0ff */
[----:B------:R-:W-:-:S09]  /*30e0*/  UISETP.NE.U32.AND UP1, UPT, UR4, 0x1, UPT ;  /* 0x000000010400788c */ /* 0x000fd2000bf25070 */
[----:B------:R-:W-:Y:S05]  /*30f0*/  BRA.U UP1, `(.L_x_24) ;  /* 0x0000000101f47547 */ /* 0x000fea000b800000 */
[----:B------:R-:W-:Y:S01]  /*3100*/  BSSY.RECONVERGENT B0, `(.L_x_31) ;  /* 0x000000a000007945 */ /* 0x000fe20003800200 */
[----:B01----:R-:W-:-:S03]  /*3110*/  CS2R R12, SRZ ;  /* 0x00000000000c7805 */ /* 0x003fc6000001ff00 */
[----:B------:R-:W-:Y:S05]  /*3120*/  @P0 BRA `(.L_x_32) ;  /* 0x00000000001c0947 */ /* 0x000fea0003800000 */
[----:B------:R-:W0:Y:S01]  /*3130*/  LDC.64 R12, c[0x0][0x4b0] ;  /* 0x00012c00ff0c7b82 */ /* 0x000e220000000a00 */
[----:B------:R-:W-:-:S04]  /*3140*/  IMAD R11, R11, UR6, R2 ;  /* 0x000000060b0b7c24 */ /* 0x000fc8000f8e0202 */
[----:B0-----:R-:W-:Y:S02]  /*3150*/  IMAD.WIDE R10, R11, 0x8, R12 ;  /* 0x000000080b0a7825 */ /* 0x001fe400078e020c */
[----:B------:R-:W2:Y:S04]  /*3160*/  LDG.E.64.CONSTANT R12, desc[UR20][R8.64] ;  /* 0x00000014080c7981 */ /* 0x000ea8000c1e9b00 */
[----:B------:R-:W2:Y:S02]  /*3170*/  LDG.E.64.CONSTANT R10, desc[UR20][R10.64] ;  /* 0x000000140a0a7981 */ /* 0x000ea4000c1e9b00 */
[----:B--2---:R-:W-:-:S08]  /*3180*/  DMUL R12, R12, R10 ;  /* 0x0000000a0c0c7228 */ /* 0x004fd00000000000 */
[----:B------:R-:W-:-:S11]  /*3190*/  DMUL R12, R12, R58 ;  /* 0x0000003a0c0c7228 */ /* 0x000fd60000000000 */
.L_x_32:
[----:B------:R-:W-:Y:S05]  /*31a0*/  BSYNC.RECONVERGENT B0 ;  /* 0x0000000000007941 */ /* 0x000fea0003800200 */
.L_x_31:
[----:B------:R-:W-:Y:S01]  /*31b0*/  STS.64 [R5], R12 ;  /* 0x0000000c05007388 */ /* 0x000fe20000000a00 */
[----:B------:R-:W-:Y:S01]  /*31c0*/  @!P6 MOV R0, 0x400 ;  /* 0x000004000000e802 */ /* 0x000fe20000000f00 */
[----:B------:R-:W-:Y:S01]  /*31d0*/  BSSY.RECONVERGENT B0, `(.L_x_24) ;  /* 0x000002f000007945 */ /* 0x000fe20003800200 */
[----:B------:R-:W-:Y:S06]  /*31e0*/  BAR.SYNC.DEFER_BLOCKING 0x0 ;  /* 0x0000000000007b1d */ /* 0x000fec0000010000 */
[----:B------:R-:W0:Y:S01]  /*31f0*/  @!P6 S2R R17, SR_CgaCtaId ;  /* 0x000000000011e919 */ /* 0x000e220000008800 */
        /* <DEDUP_REMOVED lines=32> */
[----:B------:R-:W1:Y:S01]  /*3400*/  LDCU.64 UR4, c[0x0][0x4d0] ;  /* 0x00009a00ff0477ac */ /* 0x000e620008000a00 */
[----:B------:R-:W-:-:S04]  /*3410*/  UIADD3 UR7, UPT, UPT, UR15, UR6, URZ ;  /* 0x000000060f077290 */ /* 0x000fc8000fffe0ff */
[----:B-1----:R-:W-:-:S06]  /*3420*/  UIMAD.WIDE UR4, UR7, 0x8, UR4 ;  /* 0x00000008070478a5 */ /* 0x002fcc000f8e0204 */
[----:B------:R-:W-:Y:S01]  /*3430*/  MOV R12, UR4 ;  /* 0x00000004000c7c02 */ /* 0x000fe20008000f00 */
[----:B------:R-:W-:-:S05]  /*3440*/  IMAD.U32 R13, RZ, RZ, UR5 ;  /* 0x00000005ff0d7e24 */ /* 0x000fca000f8e00ff */
[----:B------:R-:W2:Y:S01]  /*3450*/  LDG.E.64 R10, desc[UR20][R12.64] ;  /* 0x000000140c0a7981 */ /* 0x000ea2000c1e1b00 */
[----:B------:R-:W1:Y:S01]  /*3460*/  S2UR UR5, SR_CgaCtaId ;  /* 0x00000000000579c3 */ /* 0x000e620000008800 */
[----:B------:R-:W-:Y:S02]  /*3470*/  UMOV UR4, 0x400 ;  /* 0x0000040000047882 */ /* 0x000fe40000000000 */
[----:B-1----:R-:W-:-:S09]  /*3480*/  ULEA UR4, UR5, UR4, 0x18 ;  /* 0x0000000405047291 */ /* 0x002fd2000f8ec0ff */
[----:B0-----:R-:W2:Y:S02]  /*3490*/  LDS.64 R8, [UR4] ;  /* 0x00000004ff087984 */ /* 0x001ea40008000a00 */
[----:B--2---:R-:W-:-:S07]  /*34a0*/  DADD R8, R8, R10 ;  /* 0x0000000008087229 */ /* 0x004fce000000000a */
[----:B------:R1:W-:Y:S04]  /*34b0*/  STG.E.64 desc[UR20][R12.64], R8 ;  /* 0x000000080c007986 */ /* 0x0003e8000c101b14 */
.L_x_33:
[----:B------:R-:W-:Y:S05]  /*34c0*/  BSYNC.RECONVERGENT B0 ;  /* 0x0000000000007941 */ /* 0x000fea0003800200 */
.L_x_24:
[----:B------:R-:W2:Y:S01]  /*34d0*/  LDCU UR4, c[0x0][0x400] ;  /* 0x00008000ff0477ac */ /* 0x000ea20008000800 */
[----:B------:R-:W3:Y:S01]  /*34e0*/  LDCU UR6, c[0x0][0x404] ;  /* 0x00008080ff0677ac */ /* 0x000ee20008000800 */
[----:B--2---:R-:W-:-:S06]  /*34f0*/  UISETP.NE.OR UP1, UPT, UR11, UR4, UP2 ;  /* 0x000000040b00728c */ /* 0x004fcc0009725670 */
[----:B------:R-:W-:-:S05]  /*3500*/  PLOP3.LUT P0, PT, PT, PT, UP1, 0x80, 0x8 ;  /* 0x000000000008781c */ /* 0x000fca0003f0f018 */
[----:B------:R-:W0:Y:S08]  /*3510*/  @!UP1 LDCU.64 UR4, c[0x0][0x488] ;  /* 0x00009100ff0497ac */ /* 0x000e300008000a00 */
[----:B------:R-:W2:Y:S01]  /*3520*/  @!P0 LDG.E.64 R20, desc[UR20][R20.64] ;  /* 0x0000001414148981 */ /* 0x000ea2000c1e1b00 */
[----:B---3--:R-:W-:-:S06]  /*3530*/  UISETP.NE.OR UP1, UPT, UR14, UR6, UP0 ;  /* 0x000000060e00728c */ /* 0x008fcc0008725670 */
[----:B------:R-:W-:Y:S01]  /*3540*/  PLOP3.LUT P1, PT, PT, PT, UP1, 0x80, 0x8 ;  /* 0x000000000008781c */ /* 0x000fe20003f2f018 */
[----:B01----:R-:W-:Y:S02]  /*3550*/  IMAD.U32 R8, RZ, RZ, UR4 ;  /* 0x00000004ff087e24 */ /* 0x003fe4000f8e00ff */
[----:B------:R-:W-:Y:S01]  /*3560*/  IMAD.U32 R9, RZ, RZ, UR5 ;  /* 0x00000005ff097e24 */ /* 0x000fe2000f8e00ff */
[----:B------:R-:W0:Y:S01]  /*3570*/  LDCU.64 UR4, c[0x0][0x380] ;  /* 0x00007000ff0477ac */ /* 0x000e220008000a00 */
[----:B------:R-:W-:Y:S01]  /*3580*/  @!P0 IMAD.WIDE R8, R6, 0x8, R8 ;  /* 0x0000000806088825 */ /* 0x000fe200078e0208 */
[----:B------:R-:W1:Y:S04]  /*3590*/  @!UP1 LDCU.64 UR6, c[0x0][0x490] ;  /* 0x00009200ff0697ac */ /* 0x000e680008000a00 */
[----:B--2---:R2:W-:Y:S04]  /*35a0*/  @!P0 STG.E.64 desc[UR20][R8.64], R20 ;  /* 0x0000001408008986 */ /* 0x0045e8000c101b14 */
[----:B------:R-:W3:Y:S01]  /*35b0*/  @!P1 LDG.E.64 R18, desc[UR20][R18.64] ;  /* 0x0000001412129981 */ /* 0x000ee2000c1e1b00 */
[----:B0-----:R-:W-:Y:S01]  /*35c0*/  UIMAD.WIDE UR4, UR10, 0x4, UR4 ;  /* 0x000000040a0478a5 */ /* 0x001fe2000f8e0204 */
[----:B-1----:R-:W-:Y:S01]  /*35d0*/  MOV R11, UR7 ;  /* 0x00000007000b7c02 */ /* 0x002fe20008000f00 */
[----:B------:R-:W-:-:S04]  /*35e0*/  IMAD.U32 R10, RZ, RZ, UR6 ;  /* 0x00000006ff0a7e24 */ /* 0x000fc8000f8e00ff */
[----:B------:R-:W-:-:S04]  /*35f0*/  @!P1 IMAD.WIDE R6, R7, 0x8, R10 ;  /* 0x0000000807069825 */ /* 0x000fc800078e020a */
[----:B------:R-:W-:Y:S02]  /*3600*/  IMAD.U32 R10, RZ, RZ, UR4 ;  /* 0x00000004ff0a7e24 */ /* 0x000fe4000f8e00ff */
[----:B------:R-:W-:Y:S01]  /*3610*/  IMAD.U32 R11, RZ, RZ, UR5 ;  /* 0x00000005ff0b7e24 */ /* 0x000fe2000f8e00ff */
[----:B---3--:R2:W-:Y:S04]  /*3620*/  @!P1 STG.E.64 desc[UR20][R6.64], R18 ;  /* 0x0000001206009986 */ /* 0x0085e8000c101b14 */
[----:B------:R-:W3:Y:S01]  /*3630*/  LDG.E R10, desc[UR20][R10.64+-0x4] ;  /* 0xfffffc140a0a7981 */ /* 0x000ee2000c1e1900 */
[----:B------:R-:W-:-:S06]  /*3640*/  UIADD3 UR27, UPT, UPT, UR22, UR27, URZ ;  /* 0x0000001b161b7290 */ /* 0x000fcc000fffe0ff */
[----:B---3--:R-:W-:-:S13]  /*3650*/  ISETP.LT.AND P0, PT, R10, UR27, PT ;  /* 0x0000001b0a007c0c */ /* 0x008fda000bf01270 */
[----:B--2---:R-:W-:Y:S05]  /*3660*/  @!P0 BRA `(.L_x_34) ;  /* 0xffffffcc00d48947 */ /* 0x004fea000383ffff */
.L_x_2:
[----:B------:R-:W-:-:S09]  /*3670*/  UISETP.GE.U32.AND UP1, UPT, UR22, 0x2, UPT ;  /* 0x000000021600788c */ /* 0x000fd2000bf26070 */
[----:B------:R-:W-:Y:S05]  /*3680*/  BRA.U !UP1, `(.L_x_35) ;  /* 0x0000000509b47547 */ /* 0x000fea000b800000 */
[----:B------:R-:W-:Y:S01]  /*3690*/  BAR.SYNC.DEFER_BLOCKING 0x0 ;  /* 0x0000000000007b1d */ /* 0x000fe20000010000 */
[----:B------:R-:W-:-:S05]  /*36a0*/  UIMAD UR7, UR23, UR22, URZ ;  /* 0x00000016170772a4 */ /* 0x000fca000f8e02ff */
[----:B------:R-:W0:Y:S02]  /*36b0*/  S2R R16, SR_TID.X ;  /* 0x0000000000107919 */ /* 0x000e240000002100 */
[----:B0-----:R-:W-:Y:S01]  /*36c0*/  ISETP.NE.AND P0, PT, R16, RZ, PT ;  /* 0x000000ff1000720c */ /* 0x001fe20003f05270 */
[----:B------:R-:W-:Y:S06]  /*36d0*/  MEMBAR.SC.GPU ;  /* 0x0000000000007992 */ /* 0x000fec0000002000 */
[----:B------:R-:W-:-:S00]  /*36e0*/  ERRBAR ;  /* 0x00000000000079ab */ /* 0x000fc00000000000 */
[----:B------:R-:W-:Y:S06]  /*36f0*/  CGAERRBAR ;  /* 0x00000000000075ab */ /* 0x000fec0000000000 */
[----:B------:R-:W-:Y:S01]  /*3700*/  CCTL.IVALL ;  /* 0x00000000ff00798f */ /* 0x000fe20002000000 */
[----:B------:R-:W-:Y:S04]  /*3710*/  BSSY.RECONVERGENT B0, `(.L_x_36) ;  /* 0x000000b000007945 */ /* 0x000fe80003800200 */
[----:B------:R-:W-:Y:S05]  /*3720*/  @P0 BRA `(.L_x_37) ;  /* 0x0000000000240947 */ /* 0x000fea0003800000 */
[----:B------:R-:W0:Y:S02]  /*3730*/  LDC.64 R6, c[0x4][RZ] ;  /* 0x01000000ff067b82 */ /* 0x000e240000000a00 */
[----:B0-----:R-:W2:Y:S01]  /*3740*/  LDG.E.64 R6, desc[UR20][R6.64] ;  /* 0x0000001406067981 */ /* 0x001ea2000c1e1b00 */
[----:B------:R-:W-:Y:S01]  /*3750*/  UIADD3 UR6, UPT, UPT, UR7, UR26, URZ ;  /* 0x0000001a07067290 */ /* 0x000fe2000fffe0ff */
[----:B--2---:R-:W-:Y:S02]  /*3760*/  R2UR UR4, R6 ;  /* 0x00000000060472ca */ /* 0x004fe400000e0000 */
[----:B------:R-:W-:-:S13]  /*3770*/  R2UR UR5, R7 ;  /* 0x00000000070572ca */ /* 0x000fda00000e0000 */
[----:B------:R-:W-:-:S06]  /*3780*/  UIMAD.WIDE.U32 UR4, UR6, 0x4, UR4 ;  /* 0x00000004060478a5 */ /* 0x000fcc000f8e0004 */
[----:B------:R-:W-:Y:S02]  /*3790*/  IMAD.U32 R8, RZ, RZ, UR4 ;  /* 0x00000004ff087e24 */ /* 0x000fe4000f8e00ff */
[----:B------:R-:W-:-:S05]  /*37a0*/  IMAD.U32 R9, RZ, RZ, UR5 ;  /* 0x00000005ff097e24 */ /* 0x000fca000f8e00ff */
[----:B------:R0:W-:Y:S02]  /*37b0*/  STG.E.STRONG.SYS desc[UR20][R8.64], R4 ;  /* 0x0000000408007986 */ /* 0x0001e4000c115914 */
.L_x_37:
[----:B------:R-:W-:Y:S05]  /*37c0*/  BSYNC.RECONVERGENT B0 ;  /* 0x0000000000007941 */ /* 0x000fea0003800200 */
.L_x_36:
[----:B------:R-:W-:-:S09]  /*37d0*/  UISETP.NE.AND UP1, UPT, UR26, URZ, UPT ;  /* 0x000000ff1a00728c */ /* 0x000fd2000bf25270 */
[----:B------:R-:W-:Y:S05]  /*37e0*/  BRA.U UP1, `(.L_x_38) ;  /* 0x0000000501207547 */ /* 0x000fea000b800000 */
[----:B------:R-:W-:-:S13]  /*37f0*/  ISETP.GE.U32.AND P0, PT, R16, UR22, PT ;  /* 0x0000001610007c0c */ /* 0x000fda000bf06070 */
[----:B------:R-:W-:Y:S05]  /*3800*/  @P0 BRA `(.L_x_39) ;  /* 0x0000000000380947 */ /* 0x000fea0003800000 */
[----:B------:R-:W1:Y:S02]  /*3810*/  LDC.64 R6, c[0x4][RZ] ;  /* 0x01000000ff067b82 */ /* 0x000e640000000a00 */
[----:B-1----:R-:W5:Y:S01]  /*3820*/  LDG.E.64 R6, desc[UR20][R6.64] ;  /* 0x0000001406067981 */ /* 0x002f62000c1e1b00 */
[----:B------:R-:W-:-:S07]  /*3830*/  MOV R0, R16 ;  /* 0x0000001000007202 */ /* 0x000fce0000000f00 */
.L_x_42:
[C---:B0-----:R-:W-:Y:S01]  /*3840*/  VIADD R9, R0.reuse, UR7 ;  /* 0x0000000700097c36 */ /* 0x041fe20008000000 */
[----:B------:R-:W-:Y:S01]  /*3850*/  BSSY B0, `(.L_x_40) ;  /* 0x0000008000007945 */ /* 0x000fe20003800000 */
[----:B------:R-:W-:Y:S02]  /*3860*/  VIADD R0, R0, UR24 ;  /* 0x0000001800007c36 */ /* 0x000fe40008000000 */
[----:B-----5:R-:W-:-:S03]  /*3870*/  IMAD.WIDE.U32 R8, R9, 0x4, R6 ;  /* 0x0000000409087825 */ /* 0x020fc600078e0006 */
[----:B------:R-:W-:-:S13]  /*3880*/  ISETP.GE.U32.AND P1, PT, R0, UR22, PT ;  /* 0x0000001600007c0c */ /* 0x000fda000bf26070 */
.L_x_41:
[----:B------:R-:W2:Y:S01]  /*3890*/  LDG.E.STRONG.SYS R5, desc[UR20][R8.64] ;  /* 0x0000001408057981 */ /* 0x000ea2000c1f5900 */
[----:B------:R-:W-:Y:S05]  /*38a0*/  YIELD ;  /* 0x0000000000007946 */ /* 0x000fea0003800000 */
[----:B--2---:R-:W-:-:S13]  /*38b0*/  ISETP.NE.AND P0, PT, R5, R4, PT ;  /* 0x000000040500720c */ /* 0x004fda0003f05270 */
[----:B------:R-:W-:Y:S05]  /*38c0*/  @P0 BRA `(.L_x_41) ;  /* 0xfffffffc00f00947 */ /* 0x000fea000383ffff */
[----:B------:R-:W-:Y:S05]  /*38d0*/  BSYNC B0 ;  /* 0x0000000000007941 */ /* 0x000fea0003800000 */
.L_x_40:
[----:B------:R-:W-:Y:S05]  /*38e0*/  @!P1 BRA `(.L_x_42) ;  /* 0xfffffffc00d49947 */ /* 0x000fea000383ffff */
.L_x_39:
[----:B------:R-:W-:Y:S01]  /*38f0*/  ISETP.GE.U32.AND P0, PT, R16, UR22, PT ;  /* 0x0000001610007c0c */ /* 0x000fe2000bf06070 */
[----:B------:R-:W-:Y:S05]  /*3900*/  WARPSYNC.ALL ;  /* 0x0000000000007948 */ /* 0x000fea0003800000 */
[----:B------:R-:W-:Y:S06]  /*3910*/  BAR.SYNC.DEFER_BLOCKING 0x0 ;  /* 0x0000000000007b1d */ /* 0x000fec0000010000 */
[----:B------:R-:W-:Y:S04]  /*3920*/  BSSY.RECONVERGENT B0, `(.L_x_38) ;  /* 0x0000034000007945 */ /* 0x000fe80003800200 */
[----:B------:R-:W-:Y:S05]  /*3930*/  @P0 BRA `(.L_x_43) ;  /* 0x0000000000c80947 */ /* 0x000fea0003800000 */
[----:B------:R-:W-:Y:S01]  /*3940*/  LOP3.LUT R10, R3, 0x3, RZ, 0xc0, !PT ;  /* 0x00000003030a7812 */ /* 0x000fe200078ec0ff */
[----:B------:R-:W-:Y:S01]  /*3950*/  BSSY.RECONVERGENT B1, `(.L_x_44) ;  /* 0x0000019000017945 */ /* 0x000fe20003800200 */
[----:B------:R-:W-:Y:S02]  /*3960*/  IMAD.MOV.U32 R0, RZ, RZ, R16 ;  /* 0x000000ffff007224 */ /* 0x000fe400078e0010 */
[----:B------:R-:W-:-:S13]  /*3970*/  ISETP.NE.AND P0, PT, R10, 0x3, PT ;  /* 0x000000030a00780c */ /* 0x000fda0003f05270 */
[----:B------:R-:W-:Y:S05]  /*3980*/  @!P0 BRA `(.L_x_45) ;  /* 0x0000000000548947 */ /* 0x000fea0003800000 */
[----:B------:R-:W0:Y:S02]  /*3990*/  LDC.64 R6, c[0x4][0x8] ;  /* 0x01000200ff067b82 */ /* 0x000e240000000a00 */
[----:B0-----:R-:W2:Y:S01]  /*39a0*/  LDG.E.64 R8, desc[UR20][R6.64] ;  /* 0x0000001406087981 */ /* 0x001ea2000c1e1b00 */
[----:B------:R-:W-:Y:S01]  /*39b0*/  VIADD R5, R16, UR7 ;  /* 0x0000000710057c36 */ /* 0x000fe20008000000 */
[----:B------:R-:W-:Y:S02]  /*39c0*/  ISETP.NE.AND P0, PT, R10, RZ, PT ;  /* 0x000000ff0a00720c */ /* 0x000fe40003f05270 */
[----:B------:R-:W-:Y:S01]  /*39d0*/  IADD3 R0, PT, PT, R16, UR24, RZ ;  /* 0x0000001810007c10 */ /* 0x000fe2000fffe0ff */
[----:B--2---:R-:W-:-:S05]  /*39e0*/  IMAD.WIDE.U32 R8, R5, 0x4, R8 ;  /* 0x0000000405087825 */ /* 0x004fca00078e0008 */
[----:B------:R1:W-:Y:S05]  /*39f0*/  STG.E.STRONG.SYS desc[UR20][R8.64], R4 ;  /* 0x0000000408007986 */ /* 0x0003ea000c115914 */
[----:B------:R-:W-:Y:S05]  /*3a00*/  @!P0 BRA `(.L_x_45) ;  /* 0x0000000000348947 */ /* 0x000fea0003800000 */
[----:B-1----:R-:W2:Y:S01]  /*3a10*/  LDG.E.64 R8, desc[UR20][R6.64] ;  /* 0x0000001406087981 */ /* 0x002ea2000c1e1b00 */
[----:B------:R-:W-:Y:S01]  /*3a20*/  VIADD R5, R5, UR24 ;  /* 0x0000001805057c36 */ /* 0x000fe20008000000 */
[----:B------:R-:W-:Y:S01]  /*3a30*/  ISETP.NE.AND P0, PT, R10, 0x1, PT ;  /* 0x000000010a00780c */ /* 0x000fe20003f05270 */
[----:B------:R-:W-:-:S05]  /*3a40*/  IMAD.U32 R11, RZ, RZ, UR24 ;  /* 0x00000018ff0b7e24 */ /* 0x000fca000f8e00ff */
[----:B------:R-:W-:Y:S01]  /*3a50*/  IADD3 R0, PT, PT, R11, UR24, R16 ;  /* 0x000000180b007c10 */ /* 0x000fe2000fffe010 */
[----:B--2---:R-:W-:-:S05]  /*3a60*/  IMAD.WIDE.U32 R8, R5, 0x4, R8 ;  /* 0x0000000405087825 */ /* 0x004fca00078e0008 */
[----:B------:R2:W-:Y:S01]  /*3a70*/  STG.E.STRONG.SYS desc[UR20][R8.64], R4 ;  /* 0x0000000408007986 */ /* 0x0005e2000c115914 */
[----:B------:R-:W-:Y:S05]  /*3a80*/  @!P0 BRA `(.L_x_45) ;  /* 0x0000000000148947 */ /* 0x000fea0003800000 */
[----:B------:R-:W3:Y:S01]  /*3a90*/  LDG.E.64 R6, desc[UR20][R6.64] ;  /* 0x0000001406067981 */ /* 0x000ee2000c1e1b00 */
[----:B--2---:R-:W-:Y:S02]  /*3aa0*/  VIADD R9, R5, UR24 ;  /* 0x0000001805097c36 */ /* 0x004fe40008000000 */
[----:B------:R-:W-:Y:S02]  /*3ab0*/  VIADD R0, R0, UR24 ;  /* 0x0000001800007c36 */ /* 0x000fe40008000000 */
[----:B---3--:R-:W-:-:S05]  /*3ac0*/  IMAD.WIDE.U32 R8, R9, 0x4, R6 ;  /* 0x0000000409087825 */ /* 0x008fca00078e0006 */
[----:B------:R3:W-:Y:S02]  /*3ad0*/  STG.E.STRONG.SYS desc[UR20][R8.64], R4 ;  /* 0x0000000408007986 */ /* 0x0007e4000c115914 */
.L_x_45:
[----:B------:R-:W-:Y:S05]  /*3ae0*/  BSYNC.RECONVERGENT B1 ;  /* 0x0000000000017941 */ /* 0x000fea0003800200 */
.L_x_44:
[----:B------:R-:W-:-:S13]  /*3af0*/  ISETP.GE.U32.AND P0, PT, R3, 0x3, PT ;  /* 0x000000030300780c */ /* 0x000fda0003f06070 */
[----:B------:R-:W-:Y:S05]  /*3b00*/  @!P0 BRA `(.L_x_43) ;  /* 0x0000000000548947 */ /* 0x000fea0003800000 */
[----:B------:R-:W4:Y:S02]  /*3b10*/  LDC.64 R14, c[0x4][0x8] ;  /* 0x01000200ff0e7b82 */ /* 0x000f240000000a00 */
.L_x_46:
[----:B----4-:R-:W4:Y:S01]  /*3b20*/  LDG.E.64 R6, desc[UR20][R14.64] ;  /* 0x000000140e067981 */ /* 0x010f22000c1e1b00 */
[----:B------:R-:W-:-:S05]  /*3b30*/  IADD3 R5, PT, PT, R0, UR7, RZ ;  /* 0x0000000700057c10 */ /* 0x000fca000fffe0ff */
[----:B----4-:R-:W-:-:S05]  /*3b40*/  IMAD.WIDE.U32 R6, R5, 0x4, R6 ;  /* 0x0000000405067825 */ /* 0x010fca00078e0006 */
[----:B------:R4:W-:Y:S04]  /*3b50*/  STG.E.STRONG.SYS desc[UR20][R6.64], R4 ;  /* 0x0000000406007986 */ /* 0x0009e8000c115914 */
[----:B0123--:R-:W2:Y:S01]  /*3b60*/  LDG.E.64 R8, desc[UR20][R14.64] ;  /* 0x000000140e087981 */ /* 0x00fea2000c1e1b00 */
[----:B------:R-:W-:-:S04]  /*3b70*/  VIADD R5, R5, UR24 ;  /* 0x0000001805057c36 */ /* 0x000fc80008000000 */
[----:B--2---:R-:W-:-:S05]  /*3b80*/  IMAD.WIDE.U32 R8, R5, 0x4, R8 ;  /* 0x0000000405087825 */ /* 0x004fca00078e0008 */
[----:B------:R4:W-:Y:S04]  /*3b90*/  STG.E.STRONG.SYS desc[UR20][R8.64], R4 ;  /* 0x0000000408007986 */ /* 0x0009e8000c115914 */
[----:B------:R-:W2:Y:S01]  /*3ba0*/  LDG.E.64 R10, desc[UR20][R14.64] ;  /* 0x000000140e0a7981 */ /* 0x000ea2000c1e1b00 */
[----:B------:R-:W-:-:S04]  /*3bb0*/  VIADD R5, R5, UR24 ;  /* 0x0000001805057c36 */ /* 0x000fc80008000000 */
[----:B--2---:R-:W-:-:S05]  /*3bc0*/  IMAD.WIDE.U32 R10, R5, 0x4, R10 ;  /* 0x00000004050a7825 */ /* 0x004fca00078e000a */
[----:B------:R4:W-:Y:S04]  /*3bd0*/  STG.E.STRONG.SYS desc[UR20][R10.64], R4 ;  /* 0x000000040a007986 */ /* 0x0009e8000c115914 */
[----:B------:R-:W2:Y:S01]  /*3be0*/  LDG.E.64 R12, desc[UR20][R14.64] ;  /* 0x000000140e0c7981 */ /* 0x000ea2000c1e1b00 */
[----:B------:R-:W-:-:S04]  /*3bf0*/  VIADD R5, R5, UR24 ;  /* 0x0000001805057c36 */ /* 0x000fc80008000000 */
[----:B--2---:R-:W-:-:S04]  /*3c00*/  IMAD.WIDE.U32 R12, R5, 0x4, R12 ;  /* 0x00000004050c7825 */ /* 0x004fc800078e000c */
[----:B------:R-:W-:Y:S01]  /*3c10*/  IMAD.U32 R5, RZ, RZ, UR24 ;  /* 0x00000018ff057e24 */ /* 0x000fe2000f8e00ff */
[----:B------:R4:W-:Y:S04]  /*3c20*/  STG.E.STRONG.SYS desc[UR20][R12.64], R4 ;  /* 0x000000040c007986 */ /* 0x0009e8000c115914 */
[----:B------:R-:W-:-:S04]  /*3c30*/  LEA R0, R5, R0, 0x2 ;  /* 0x0000000005007211 */ /* 0x000fc800078e10ff */
[----:B------:R-:W-:-:S13]  /*3c40*/  ISETP.GE.U32.AND P0, PT, R0, UR22, PT ;  /* 0x0000001600007c0c */ /* 0x000fda000bf06070 */
[----:B----4-:R-:W-:Y:S05]  /*3c50*/  @!P0 BRA `(.L_x_46) ;  /* 0xfffffffc00b08947 */ /* 0x010fea000383ffff */
.L_x_43:
[----:B------:R-:W-:Y:S05]  /*3c60*/  BSYNC.RECONVERGENT B0 ;  /* 0x0000000000007941 */ /* 0x000fea0003800200 */
.L_x_38:
[----:B------:R-:W-:-:S13]  /*3c70*/  ISETP.NE.AND P0, PT, R16, RZ, PT ;  /* 0x000000ff1000720c */ /* 0x000fda0003f05270 */
[----:B------:R-:W-:Y:S05]  /*3c80*/  @P0 BRA `(.L_x_47) ;  /* 0x0000000000240947 */ /* 0x000fea0003800000 */
[----:B0123--:R-:W0:Y:S02]  /*3c90*/  LDC.64 R8, c[0x4][0x8] ;  /* 0x01000200ff087b82 */ /* 0x00fe240000000a00 */
[----:B0-----:R-:W2:Y:S01]  /*3ca0*/  LDG.E.64 R6, desc[UR20][R8.64] ;  /* 0x0000001408067981 */ /* 0x001ea2000c1e1b00 */
[----:B------:R-:W-:-:S06]  /*3cb0*/  UIADD3 UR4, UPT, UPT, UR7, UR26, URZ ;  /* 0x0000001a07047290 */ /* 0x000fcc000fffe0ff */
[----:B------:R-:W-:-:S04]  /*3cc0*/  IMAD.U32 R5, RZ, RZ, UR4 ;  /* 0x00000004ff057e24 */ /* 0x000fc8000f8e00ff */
[----:B--2---:R-:W-:-:S07]  /*3cd0*/  IMAD.WIDE.U32 R6, R5, 0x4, R6 ;  /* 0x0000000405067825 */ /* 0x004fce00078e0006 */
.L_x_48:
[----:B------:R-:W2:Y:S01]  /*3ce0*/  LDG.E.STRONG.SYS R5, desc[UR20][R6.64] ;  /* 0x0000001406057981 */ /* 0x000ea2000c1f5900 */
[----:B------:R-:W-:Y:S05]  /*3cf0*/  YIELD ;  /* 0x0000000000007946 */ /* 0x000fea0003800000 */
[----:B--2---:R-:W-:-:S13]  /*3d00*/  ISETP.NE.AND P0, PT, R5, R4, PT ;  /* 0x000000040500720c */ /* 0x004fda0003f05270 */
[----:B------:R-:W-:Y:S05]  /*3d10*/  @P0 BRA `(.L_x_48) ;  /* 0xfffffffc00f00947 */ /* 0x000fea000383ffff */
.L_x_47:
[----:B------:R-:W-:Y:S05]  /*3d20*/  WARPSYNC.ALL ;  /* 0x0000000000007948 */ /* 0x000fea0003800000 */
[----:B------:R-:W-:Y:S01]  /*3d30*/  BAR.SYNC.DEFER_BLOCKING 0x0 ;  /* 0x0000000000007b1d */ /* 0x000fe20000010000 */
[----:B0123--:R-:W-:-:S05]  /*3d40*/  VIADD R4, R4, UR22 ;  /* 0x0000001604047c36 */ /* 0x00ffca0008000000 */
[----:B------:R-:W-:Y:S05]  /*3d50*/  BRA `(.L_x_49) ;  /* 0x0000000000047947 */ /* 0x000fea0003800000 */
.L_x_35:
[----:B------:R-:W-:Y:S06]  /*3d60*/  BAR.SYNC.DEFER_BLOCKING 0x0 ;  /* 0x0000000000007b1d */ /* 0x000fec0000010000 */
.L_x_49:
[----:B------:R-:W0:Y:S01]  /*3d70*/  LDCU UR5, c[0x0][0x3a8] ;  /* 0x00007500ff0577ac */ /* 0x000e220008000800 */
[----:B------:R-:W-:Y:S02]  /*3d80*/  UIADD3 UR4, UPT, UPT, UR10, 0x1, URZ ;  /* 0x000000010a047890 */ /* 0x000fe4000fffe0ff */
[----:B0-----:R-:W-:-:S05]  /*3d90*/  UISETP.NE.AND UP1, UPT, UR10, UR5, UPT ;  /* 0x000000050a00728c */ /* 0x001fca000bf25270 */
[----:B------:R-:W-:-:S04]  /*3da0*/  UMOV UR10, UR4 ;  /* 0x00000004000a7c82 */ /* 0x000fc80008000000 */
[----:B------:R-:W-:Y:S05]  /*3db0*/  BRA.U UP1, `(.L_x_50) ;  /* 0xffffffc501e07547 */ /* 0x000fea000b83ffff */
[----:B------:R-:W-:Y:S05]  /*3dc0*/  EXIT ;  /* 0x000000000000794d */ /* 0x000fea0003800000 */
        .weak           $__internal_0_$__cuda_sm20_div_rn_f64_full
        .type           $__internal_0_$__cuda_sm20_div_rn_f64_full,@function
        .size           $__internal_0_$__cuda_sm20_div_rn_f64_full,(.L_x_57 - $__internal_0_$__cuda_sm20_div_rn_f64_full)
$__internal_0_$__cuda_sm20_div_rn_f64_full:
[C---:B------:R-:W-:Y:S01]  /*3dd0*/  FSETP.GEU.AND P0, PT, |R61|.reuse, 1.469367938527859385e-39, PT ;  /* 0x001000003d00780b */ /* 0x040fe20003f0e200 */
[----:B------:R-:W-:Y:S01]  /*3de0*/  IMAD.MOV.U32 R64, RZ, RZ, 0x1 ;  /* 0x00000001ff407424 */ /* 0x000fe200078e00ff */
[----:B------:R-:W-:Y:S01]  /*3df0*/  LOP3.LUT R58, R61, 0x800fffff, RZ, 0xc0, !PT ;  /* 0x800fffff3d3a7812 */ /* 0x000fe200078ec0ff */
[----:B------:R-:W-:Y:S01]  /*3e00*/  BSSY.RECONVERGENT B3, `(.L_x_51) ;  /* 0x0000054000037945 */ /* 0x000fe20003800200 */
[C---:B------:R-:W-:Y:S02]  /*3e10*/  FSETP.GEU.AND P4, PT, |R63|.reuse, 1.469367938527859385e-39, PT ;  /* 0x001000003f00780b */ /* 0x040fe40003f8e200 */
[----:B------:R-:W-:Y:S01]  /*3e20*/  LOP3.LUT R59, R58, 0x3ff00000, RZ, 0xfc, !PT ;  /* 0x3ff000003a3b7812 */ /* 0x000fe200078efcff */
[----:B------:R-:W-:Y:S01]  /*3e30*/  IMAD.MOV.U32 R58, RZ, RZ, R60 ;  /* 0x000000ffff3a7224 */ /* 0x000fe200078e003c */
[----:B------:R-:W-:Y:S02]  /*3e40*/  LOP3.LUT R72, R63, 0x7ff00000, RZ, 0xc0, !PT ;  /* 0x7ff000003f487812 */ /* 0x000fe400078ec0ff */
[----:B------:R-:W-:-:S02]  /*3e50*/  LOP3.LUT R75, R61, 0x7ff00000, RZ, 0xc0, !PT ;  /* 0x7ff000003d4b7812 */ /* 0x000fc400078ec0ff */
[----:B------:R-:W-:Y:S01]  /*3e60*/  MOV R73, 0x1ca00000 ;  /* 0x1ca0000000497802 */ /* 0x000fe20000000f00 */
[----:B------:R-:W-:Y:S01]  /*3e70*/  @!P0 DMUL R58, R60, 8.98846567431157953865e+307 ;  /* 0x7fe000003c3a8828 */ /* 0x000fe20000000000 */
[----:B------:R-:W-:-:S03]  /*3e80*/  ISETP.GE.U32.AND P3, PT, R72, R75, PT ;  /* 0x0000004b4800720c */ /* 0x000fc60003f66070 */
[----:B------:R-:W-:Y:S01]  /*3e90*/  @!P4 LOP3.LUT R67, R61, 0x7ff00000, RZ, 0xc0, !PT ;  /* 0x7ff000003d43c812 */ /* 0x000fe200078ec0ff */
[----:B------:R-:W-:Y:S01]  /*3ea0*/  @!P4 IMAD.MOV.U32 R66, RZ, RZ, RZ ;  /* 0x000000ffff42c224 */ /* 0x000fe200078e00ff */
[----:B------:R-:W0:Y:S02]  /*3eb0*/  MUFU.RCP64H R65, R59 ;  /* 0x0000003b00417308 */ /* 0x000e240000001800 */
[----:B------:R-:W-:Y:S02]  /*3ec0*/  @!P4 ISETP.GE.U32.AND P5, PT, R72, R67, PT ;  /* 0x000000434800c20c */ /* 0x000fe40003fa6070 */
[----:B------:R-:W-:Y:S02]  /*3ed0*/  @!P0 LOP3.LUT R75, R59, 0x7ff00000, RZ, 0xc0, !PT ;  /* 0x7ff000003b4b8812 */ /* 0x000fe400078ec0ff */
[----:B------:R-:W-:-:S04]  /*3ee0*/  @!P4 SEL R67, R73, 0x63400000, !P5 ;  /* 0x634000004943c807 */ /* 0x000fc80006800000 */
[----:B------:R-:W-:-:S04]  /*3ef0*/  @!P4 LOP3.LUT R67, R67, 0x80000000, R63, 0xf8, !PT ;  /* 0x800000004343c812 */ /* 0x000fc800078ef83f */
[----:B------:R-:W-:Y:S01]  /*3f00*/  @!P4 LOP3.LUT R67, R67, 0x100000, RZ, 0xfc, !PT ;  /* 0x001000004343c812 */ /* 0x000fe200078efcff */
[----:B0-----:R-:W-:-:S08]  /*3f10*/  DFMA R68, R64, -R58, 1 ;  /* 0x3ff000004044742b */ /* 0x001fd0000000083a */
[----:B------:R-:W-:-:S08]  /*3f20*/  DFMA R68, R68, R68, R68 ;  /* 0x000000444444722b */ /* 0x000fd00000000044 */
[----:B------:R-:W-:Y:S01]  /*3f30*/  DFMA R68, R64, R68, R64 ;  /* 0x000000444044722b */ /* 0x000fe20000000040 */
[----:B------:R-:W-:Y:S01]  /*3f40*/  SEL R65, R73, 0x63400000, !P3 ;  /* 0x6340000049417807 */ /* 0x000fe20005800000 */
[----:B------:R-:W-:-:S03]  /*3f50*/  IMAD.MOV.U32 R64, RZ, RZ, R62 ;  /* 0x000000ffff407224 */ /* 0x000fc600078e003e */
[----:B------:R-:W-:-:S06]  /*3f60*/  LOP3.LUT R65, R65, 0x800fffff, R63, 0xf8, !PT ;  /* 0x800fffff41417812 */ /* 0x000fcc00078ef83f */
[----:B------:R-:W-:Y:S02]  /*3f70*/  @!P4 DFMA R64, R64, 2, -R66 ;  /* 0x400000004040c82b */ /* 0x000fe40000000842 */
[----:B------:R-:W-:-:S08]  /*3f80*/  DFMA R66, R68, -R58, 1 ;  /* 0x3ff000004442742b */ /* 0x000fd0000000083a */
[----:B------:R-:W-:-:S08]  /*3f90*/  DFMA R66, R68, R66, R68 ;  /* 0x000000424442722b */ /* 0x000fd00000000044 */
[----:B------:R-:W-:-:S08]  /*3fa0*/  DMUL R68, R66, R64 ;  /* 0x0000004042447228 */ /* 0x000fd00000000000 */
[----:B------:R-:W-:-:S08]  /*3fb0*/  DFMA R70, R68, -R58, R64 ;  /* 0x8000003a4446722b */ /* 0x000fd00000000040 */
[----:B------:R-:W-:Y:S01]  /*3fc0*/  DFMA R70, R66, R70, R68 ;  /* 0x000000464246722b */ /* 0x000fe20000000044 */
[----:B------:R-:W-:Y:S01]  /*3fd0*/  IMAD.MOV.U32 R68, RZ, RZ, R72 ;  /* 0x000000ffff447224 */ /* 0x000fe200078e0048 */
[----:B------:R-:W-:-:S05]  /*3fe0*/  @!P4 LOP3.LUT R68, R65, 0x7ff00000, RZ, 0xc0, !PT ;  /* 0x7ff000004144c812 */ /* 0x000fca00078ec0ff */
[----:B------:R-:W-:-:S05]  /*3ff0*/  VIADD R66, R68, 0xffffffff ;  /* 0xffffffff44427836 */ /* 0x000fca0000000000 */
[----:B------:R-:W-:Y:S02]  /*4000*/  ISETP.GT.U32.AND P0, PT, R66, 0x7feffffe, PT ;  /* 0x7feffffe4200780c */ /* 0x000fe40003f04070 */
[----:B------:R-:W-:-:S04]  /*4010*/  IADD3 R66, PT, PT, R75, -0x1, RZ ;  /* 0xffffffff4b427810 */ /* 0x000fc80007ffe0ff */
[----:B------:R-:W-:-:S13]  /*4020*/  ISETP.GT.U32.OR P0, PT, R66, 0x7feffffe, P0 ;  /* 0x7feffffe4200780c */ /* 0x000fda0000704470 */
[----:B------:R-:W-:Y:S05]  /*4030*/  @P0 BRA `(.L_x_52) ;  /* 0x00000000006c0947 */ /* 0x000fea0003800000 */
[----:B------:R-:W-:-:S04]  /*4040*/  LOP3.LUT R63, R61, 0x7ff00000, RZ, 0xc0, !PT ;  /* 0x7ff000003d3f7812 */ /* 0x000fc800078ec0ff */
[CC--:B------:R-:W-:Y:S02]  /*4050*/  VIADDMNMX R62, R72.reuse, -R63.reuse, 0xb9600000, !PT ;  /* 0xb9600000483e7446 */ /* 0x0c0fe4000780093f */
[----:B------:R-:W-:Y:S02]  /*4060*/  ISETP.GE.U32.AND P0, PT, R72, R63, PT ;  /* 0x0000003f4800720c */ /* 0x000fe40003f06070 */
[----:B------:R-:W-:Y:S02]  /*4070*/  VIMNMX R62, PT, PT, R62, 0x46a00000, PT ;  /* 0x46a000003e3e7848 */ /* 0x000fe40003fe0100 */
[----:B------:R-:W-:-:S05]  /*4080*/  SEL R73, R73, 0x63400000, !P0 ;  /* 0x6340000049497807 */ /* 0x000fca0004000000 */
[----:B------:R-:W-:Y:S02]  /*4090*/  IMAD.IADD R68, R62, 0x1, -R73 ;  /* 0x000000013e447824 */ /* 0x000fe400078e0a49 */
[----:B------:R-:W-:Y:S02]  /*40a0*/  IMAD.MOV.U32 R62, RZ, RZ, RZ ;  /* 0x000000ffff3e7224 */ /* 0x000fe400078e00ff */
[----:B------:R-:W-:-:S06]  /*40b0*/  VIADD R63, R68, 0x7fe00000 ;  /* 0x7fe00000443f7836 */ /* 0x000fcc0000000000 */
[----:B------:R-:W-:-:S10]  /*40c0*/  DMUL R66, R70, R62 ;  /* 0x0000003e46427228 */ /* 0x000fd40000000000 */
[----:B------:R-:W-:-:S13]  /*40d0*/  FSETP.GTU.AND P0, PT, |R67|, 1.469367938527859385e-39, PT ;  /* 0x001000004300780b */ /* 0x000fda0003f0c200 */
[----:B------:R-:W-:Y:S05]  /*40e0*/  @P0 BRA `(.L_x_53) ;  /* 0x0000000000940947 */ /* 0x000fea0003800000 */
[----:B------:R-:W-:Y:S01]  /*40f0*/  DFMA R58, R70, -R58, R64 ;  /* 0x8000003a463a722b */ /* 0x000fe20000000040 */
[----:B------:R-:W-:-:S09]  /*4100*/  IMAD.MOV.U32 R62, RZ, RZ, RZ ;  /* 0x000000ffff3e7224 */ /* 0x000fd200078e00ff */
[C---:B------:R-:W-:Y:S02]  /*4110*/  FSETP.NEU.AND P0, PT, R59.reuse, RZ, PT ;  /* 0x000000ff3b00720b */ /* 0x040fe40003f0d000 */
[----:B------:R-:W-:-:S04]  /*4120*/  LOP3.LUT R61, R59, 0x80000000, R61, 0x48, !PT ;  /* 0x800000003b3d7812 */ /* 0x000fc800078e483d */
[----:B------:R-:W-:-:S07]  /*4130*/  LOP3.LUT R63, R61, R63, RZ, 0xfc, !PT ;  /* 0x0000003f3d3f7212 */ /* 0x000fce00078efcff */
[----:B------:R-:W-:Y:S05]  /*4140*/  @!P0 BRA `(.L_x_53) ;  /* 0x00000000007c8947 */ /* 0x000fea0003800000 */
[----:B------:R-:W-:Y:S01]  /*4150*/  IADD3 R59, PT, PT, -R68, RZ, RZ ;  /* 0x000000ff443b7210 */ /* 0x000fe20007ffe1ff */
[----:B------:R-:W-:Y:S01]  /*4160*/  IMAD.MOV.U32 R58, RZ, RZ, RZ ;  /* 0x000000ffff3a7224 */ /* 0x000fe200078e00ff */
[----:B------:R-:W-:-:S05]  /*4170*/  DMUL.RP R62, R70, R62 ;  /* 0x0000003e463e7228 */ /* 0x000fca0000008000 */
[----:B------:R-:W-:-:S05]  /*4180*/  DFMA R58, R66, -R58, R70 ;  /* 0x8000003a423a722b */ /* 0x000fca0000000046 */
[----:B------:R-:W-:Y:S02]  /*4190*/  LOP3.LUT R61, R63, R61, RZ, 0x3c, !PT ;  /* 0x0000003d3f3d7212 */ /* 0x000fe400078e3cff */
[----:B------:R-:W-:-:S04]  /*41a0*/  IADD3 R58, PT, PT, -R68, -0x43300000, RZ ;  /* 0xbcd00000443a7810 */ /* 0x000fc80007ffe1ff */
[----:B------:R-:W-:-:S04]  /*41b0*/  FSETP.NEU.AND P0, PT, |R59|, R58, PT ;  /* 0x0000003a3b00720b */ /* 0x000fc80003f0d200 */
[----:B------:R-:W-:Y:S02]  /*41c0*/  FSEL R66, R62, R66, !P0 ;  /* 0x000000423e427208 */ /* 0x000fe40004000000 */
[----:B------:R-:W-:Y:S01]  /*41d0*/  FSEL R67, R61, R67, !P0 ;  /* 0x000000433d437208 */ /* 0x000fe20004000000 */
[----:B------:R-:W-:Y:S06]  /*41e0*/  BRA `(.L_x_53) ;  /* 0x0000000000547947 */ /* 0x000fec0003800000 */
.L_x_52:
[----:B------:R-:W-:-:S14]  /*41f0*/  DSETP.NAN.AND P0, PT, R62, R62, PT ;  /* 0x0000003e3e00722a */ /* 0x000fdc0003f08000 */
[----:B------:R-:W-:Y:S05]  /*4200*/  @P0 BRA `(.L_x_54) ;  /* 0x0000000000440947 */ /* 0x000fea0003800000 */
[----:B------:R-:W-:-:S14]  /*4210*/  DSETP.NAN.AND P0, PT, R60, R60, PT ;  /* 0x0000003c3c00722a */ /* 0x000fdc0003f08000 */
[----:B------:R-:W-:Y:S05]  /*4220*/  @P0 BRA `(.L_x_55) ;  /* 0x0000000000300947 */ /* 0x000fea0003800000 */
[----:B------:R-:W-:Y:S01]  /*4230*/  ISETP.NE.AND P0, PT, R68, R75, PT ;  /* 0x0000004b4400720c */ /* 0x000fe20003f05270 */
[----:B------:R-:W-:Y:S02]  /*4240*/  IMAD.MOV.U32 R66, RZ, RZ, 0x0 ;  /* 0x00000000ff427424 */ /* 0x000fe400078e00ff */
[----:B------:R-:W-:-:S10]  /*4250*/  IMAD.MOV.U32 R67, RZ, RZ, -0x80000 ;  /* 0xfff80000ff437424 */ /* 0x000fd400078e00ff */
[----:B------:R-:W-:Y:S05]  /*4260*/  @!P0 BRA `(.L_x_53) ;  /* 0x0000000000348947 */ /* 0x000fea0003800000 */
[----:B------:R-:W-:Y:S02]  /*4270*/  ISETP.NE.AND P0, PT, R68, 0x7ff00000, PT ;  /* 0x7ff000004400780c */ /* 0x000fe40003f05270 */
[----:B------:R-:W-:Y:S02]  /*4280*/  LOP3.LUT R67, R63, 0x80000000, R61, 0x48, !PT ;  /* 0x800000003f437812 */ /* 0x000fe400078e483d */
[----:B------:R-:W-:-:S13]  /*4290*/  ISETP.EQ.OR P0, PT, R75, RZ, !P0 ;  /* 0x000000ff4b00720c */ /* 0x000fda0004702670 */
[----:B------:R-:W-:Y:S02]  /*42a0*/  @P0 LOP3.LUT R58, R67, 0x7ff00000, RZ, 0xfc, !PT ;  /* 0x7ff00000433a0812 */ /* 0x000fe400078efcff */
[----:B------:R-:W-:Y:S01]  /*42b0*/  @!P0 MOV R66, RZ ;  /* 0x000000ff00428202 */ /* 0x000fe20000000f00 */
[----:B------:R-:W-:Y:S02]  /*42c0*/  @P0 IMAD.MOV.U32 R66, RZ, RZ, RZ ;  /* 0x000000ffff420224 */ /* 0x000fe400078e00ff */
[----:B------:R-:W-:Y:S01]  /*42d0*/  @P0 IMAD.MOV.U32 R67, RZ, RZ, R58 ;  /* 0x000000ffff430224 */ /* 0x000fe200078e003a */
[----:B------:R-:W-:Y:S06]  /*42e0*/  BRA `(.L_x_53) ;  /* 0x0000000000147947 */ /* 0x000fec0003800000 */
.L_x_55:
[----:B------:R-:W-:Y:S01]  /*42f0*/  LOP3.LUT R67, R61, 0x80000, RZ, 0xfc, !PT ;  /* 0x000800003d437812 */ /* 0x000fe200078efcff */
[----:B------:R-:W-:Y:S01]  /*4300*/  IMAD.MOV.U32 R66, RZ, RZ, R60 ;  /* 0x000000ffff427224 */ /* 0x000fe200078e003c */
[----:B------:R-:W-:Y:S06]  /*4310*/  BRA `(.L_x_53) ;  /* 0x0000000000087947 */ /* 0x000fec0003800000 */
.L_x_54:
[----:B------:R-:W-:Y:S02]  /*4320*/  LOP3.LUT R67, R63, 0x80000, RZ, 0xfc, !PT ;  /* 0x000800003f437812 */ /* 0x000fe400078efcff */
[----:B------:R-:W-:-:S07]  /*4330*/  MOV R66, R62 ;  /* 0x0000003e00427202 */ /* 0x000fce0000000f00 */
.L_x_53:
[----:B------:R-:W-:Y:S05]  /*4340*/  BSYNC.RECONVERGENT B3 ;  /* 0x0000000000037941 */ /* 0x000fea0003800200 */
.L_x_51:
[----:B------:R-:W-:Y:S02]  /*4350*/  IMAD.MOV.U32 R58, RZ, RZ, R0 ;  /* 0x000000ffff3a7224 */ /* 0x000fe400078e0000 */
[----:B------:R-:W-:-:S04]  /*4360*/  IMAD.MOV.U32 R59, RZ, RZ, 0x0 ;  /* 0x00000000ff3b7424 */ /* 0x000fc800078e00ff */
[----:B------:R-:W-:Y:S05]  /*4370*/  RET.REL.NODEC R58 `(_Z31dim3_sweep_kernel_miniKBA_blockPiS_S_S_S_iiS_iiiiiiiiiiiiiiiiiiiiiiiiiiPKdS1_PdddS2_S2_S2_S2_S2_S2_S2_S2_S2_S2_S2_S2_S1_S1_S2_S2_S2_S2_) ;  /* 0xffffffbc3a207950 */ /* 0x000fea0003c3ffff */
.L_x_56:
[----:B------:R-:W-:-:S00]  /*4380*/  BRA `(.L_x_56) ;  /* 0xfffffffc00fc7947 */ /* 0x000fc0000383ffff */
[----:B------:R-:W-:-:S00]  /*4390*/  NOP ;  /* 0x0000000000007918 */ /* 0x000fc00000000000 */
        /* <DEDUP_REMOVED lines=14> */
.L_x_57:


//--------------------- .nv.shared._Z31dim3_sweep_kernel_miniKBA_blockPiS_S_S_S_iiS_iiiiiiiiiiiiiiiiiiiiiiiiiiPKdS1_PdddS2_S2_S2_S2_S2_S2_S2_S2_S2_S2_S2_S2_S1_S1_S2_S2_S2_S2_ --------------------------
	.section	.nv.shared._Z31dim3_sweep_kernel_miniKBA_blockPiS_S_S_S_iiS_iiiiiiiiiiiiiiiiiiiiiiiiiiPKdS1_PdddS2_S2_S2_S2_S2_S2_S2_S2_S2_S2_S2_S2_S1_S1_S2_S2_S2_S2_,"aw",@nobits
	.sectionflags	@""
	.align	8
.nv.shared._Z31dim3_sweep_kernel_miniKBA_blockPiS_S_S_S_iiS_iiiiiiiiiiiiiiiiiiiiiiiiiiPKdS1_PdddS2_S2_S2_S2_S2_S2_S2_S2_S2_S2_S2_S2_S1_S1_S2_S2_S2_S2_:
	.zero		1544


//--------------------- .nv.shared.reserved.0     --------------------------
	.section	.nv.shared.reserved.0,"aw",@nobits
	.weak		__nv_reservedSMEM_offset_0_alias
	.size		__nv_reservedSMEM_offset_0_alias, 0, 64
	.other		__nv_reservedSMEM_offset_0_alias,@"STO_CUDA_RESERVED_SHARED STV_DEFAULT"
__nv_reservedSMEM_offset_0_alias:
	.zero		0
	.zero		64


//--------------------- .nv.global                --------------------------
	.section	.nv.global,"aw",@nobits
	.align	8
.nv.global:
	.type		mutexin,@object
	.size		mutexin,(mutexout - mutexin)
mutexin:
	.zero		8
	.type		mutexout,@object
	.size		mutexout,(.L_1 - mutexout)
mutexout:
	.zero		8
.L_1:


//--------------------- .nv.constant0._Z31dim3_sweep_kernel_miniKBA_blockPiS_S_S_S_iiS_iiiiiiiiiiiiiiiiiiiiiiiiiiPKdS1_PdddS2_S2_S2_S2_S2_S2_S2_S2_S2_S2_S2_S2_S1_S1_S2_S2_S2_S2_ --------------------------
	.section	.nv.constant0._Z31dim3_sweep_kernel_miniKBA_blockPiS_S_S_S_iiS_iiiiiiiiiiiiiiiiiiiiiiiiiiPKdS1_PdddS2_S2_S2_S2_S2_S2_S2_S2_S2_S2_S2_S2_S1_S1_S2_S2_S2_S2_,"a",@progbits
	.sectionflags	@""
	.align	4
.nv.constant0._Z31dim3_sweep_kernel_miniKBA_blockPiS_S_S_S_iiS_iiiiiiiiiiiiiiiiiiiiiiiiiiPKdS1_PdddS2_S2_S2_S2_S2_S2_S2_S2_S2_S2_S2_S2_S1_S1_S2_S2_S2_S2_:
	.zero		1240


//--------------------- SYMBOLS --------------------------

	.type		.nv.reservedSmem.offset0,@object
	.size		.nv.reservedSmem.offset0,0x4
	.type		.nv.reservedSmem.cap,@object
	.size		.nv.reservedSmem.cap,0x4
